//
// Generated by NVIDIA NVVM Compiler
//
// Compiler Build ID: CL-36424714
// Cuda compilation tools, release 13.0, V13.0.88
// Based on NVVM 20.0.0
//

.version 9.0
.target sm_100
.address_size 64

	// .globl	_Z22kernel_simple_samplingyyPdS_
.global .align 4 .b8 precalc_xorwow_matrix[102400];
.global .align 4 .b8 precalc_xorwow_offset_matrix[102400];
.global .align 4 .b8 mrg32k3aM1[2304];
.global .align 4 .b8 mrg32k3aM2[2304];
.global .align 4 .b8 mrg32k3aM1SubSeq[2016];
.global .align 4 .b8 mrg32k3aM2SubSeq[2016];
.global .align 4 .b8 mrg32k3aM1Seq[2304];
.global .align 4 .b8 mrg32k3aM2Seq[2304];
.const .align 8 .b8 __cr_lgamma_table[72];

.visible .entry _Z22kernel_simple_samplingyyPdS_(
	.param .u64 _Z22kernel_simple_samplingyyPdS__param_0,
	.param .u64 _Z22kernel_simple_samplingyyPdS__param_1,
	.param .u64 .ptr .align 1 _Z22kernel_simple_samplingyyPdS__param_2,
	.param .u64 .ptr .align 1 _Z22kernel_simple_samplingyyPdS__param_3
)
{
	.reg .pred 	%p<63>;
	.reg .b32 	%r<1277>;
	.reg .b64 	%rd<15>;
	.reg .b64 	%fd<36>;

	ld.param.u64 	%rd4, [_Z22kernel_simple_samplingyyPdS__param_0];
	ld.param.u64 	%rd7, [_Z22kernel_simple_samplingyyPdS__param_1];
	mov.u32 	%r236, %ctaid.x;
	mov.u32 	%r237, %ntid.x;
	mov.u32 	%r238, %tid.x;
	mad.lo.s32 	%r239, %r236, %r237, %r238;
	cvt.s64.s32 	%rd14, %r239;
	add.s64 	%rd8, %rd7, %rd14;
	cvt.u32.u64 	%r1157, %rd8;
	{ .reg .b32 tmp; mov.b64 {tmp, %r1156}, %rd8; }
	setp.le.u64 	%p1, %rd4, %rd14;
	@%p1 bra 	$L__BB0_93;
	mov.b32 	%r241, -845247145;
	mul.hi.u32 	%r242, %r241, %r1157;
	xor.b32  	%r243, %r242, 12345;
	mov.b32 	%r1159, 0;
	mov.b32 	%r244, -766435501;
	mul.hi.u32 	%r245, %r244, %r1159;
	xor.b32  	%r246, %r245, %r1156;
	mul.hi.u32 	%r247, %r241, %r246;
	mul.lo.s32 	%r248, %r1157, -845247145;
	xor.b32  	%r249, %r248, %r247;
	xor.b32  	%r250, %r249, -1640519182;
	mul.hi.u32 	%r251, %r244, %r243;
	xor.b32  	%r252, %r251, -1150833019;
	mul.hi.u32 	%r253, %r241, %r252;
	mul.lo.s32 	%r254, %r246, -845247145;
	xor.b32  	%r255, %r254, %r253;
	xor.b32  	%r256, %r255, 1013916587;
	mul.hi.u32 	%r257, %r244, %r250;
	mul.lo.s32 	%r258, %r243, -766435501;
	xor.b32  	%r259, %r258, %r257;
	xor.b32  	%r260, %r259, 1993301258;
	mul.hi.u32 	%r261, %r241, %r260;
	mul.lo.s32 	%r262, %r252, -845247145;
	xor.b32  	%r263, %r262, %r261;
	xor.b32  	%r264, %r263, -626614940;
	mul.hi.u32 	%r265, %r244, %r256;
	mul.lo.s32 	%r266, %r250, -766435501;
	xor.b32  	%r267, %r266, %r265;
	xor.b32  	%r268, %r267, 842468239;
	mul.hi.u32 	%r269, %r241, %r268;
	mul.lo.s32 	%r270, %r260, -845247145;
	xor.b32  	%r271, %r270, %r269;
	xor.b32  	%r272, %r271, 2027820829;
	mul.hi.u32 	%r273, %r244, %r264;
	mul.lo.s32 	%r274, %r256, -766435501;
	xor.b32  	%r275, %r274, %r273;
	xor.b32  	%r276, %r275, -308364780;
	mul.hi.u32 	%r277, %r241, %r276;
	mul.lo.s32 	%r278, %r268, -845247145;
	xor.b32  	%r279, %r278, %r277;
	xor.b32  	%r280, %r279, 387289302;
	mul.hi.u32 	%r281, %r244, %r272;
	mul.lo.s32 	%r282, %r264, -766435501;
	xor.b32  	%r283, %r282, %r281;
	xor.b32  	%r284, %r283, -1459197799;
	mul.hi.u32 	%r285, %r241, %r284;
	mul.lo.s32 	%r286, %r276, -845247145;
	xor.b32  	%r287, %r286, %r285;
	xor.b32  	%r288, %r287, -1253242225;
	mul.hi.u32 	%r289, %r244, %r280;
	mul.lo.s32 	%r290, %r272, -766435501;
	xor.b32  	%r291, %r290, %r289;
	xor.b32  	%r292, %r291, 1684936478;
	mul.hi.u32 	%r293, %r241, %r292;
	mul.lo.s32 	%r294, %r284, -845247145;
	xor.b32  	%r295, %r294, %r293;
	xor.b32  	%r296, %r295, 1401193544;
	mul.hi.u32 	%r297, %r244, %r288;
	mul.lo.s32 	%r298, %r280, -766435501;
	xor.b32  	%r299, %r298, %r297;
	xor.b32  	%r300, %r299, 534103459;
	mul.hi.u32 	%r301, %r241, %r300;
	mul.lo.s32 	%r302, %r292, -845247145;
	xor.b32  	%r303, %r302, %r301;
	xor.b32  	%r304, %r303, -239337983;
	mul.hi.u32 	%r305, %r244, %r296;
	mul.lo.s32 	%r306, %r288, -766435501;
	xor.b32  	%r307, %r306, %r305;
	xor.b32  	%r308, %r307, -616729560;
	mul.hi.u32 	%r309, %r244, %r304;
	mul.lo.s32 	%r310, %r296, -766435501;
	xor.b32  	%r311, %r310, %r309;
	xor.b32  	%r1153, %r311, -1767562579;
	mul.hi.u32 	%r312, %r241, %r308;
	mul.lo.s32 	%r313, %r300, -845247145;
	xor.b32  	%r314, %r313, %r312;
	xor.b32  	%r1155, %r314, -1879869510;
	mul.lo.s32 	%r1154, %r308, -845247145;
	mul.lo.s32 	%r1152, %r304, -766435501;
	mov.u32 	%r1158, %r1159;
	mov.u32 	%r1268, %r1159;
$L__BB0_2:
	mov.b32 	%r1151, 2;
	setp.eq.s32 	%p2, %r1268, 1;
	mov.u32 	%r1150, %r1154;
	@%p2 bra 	$L__BB0_11;
	setp.eq.s32 	%p3, %r1268, 3;
	@%p3 bra 	$L__BB0_7;
	setp.ne.s32 	%p4, %r1268, 2;
	@%p4 bra 	$L__BB0_6;
	mov.b32 	%r1151, 3;
	mov.u32 	%r1150, %r1153;
	bra.uni 	$L__BB0_11;
$L__BB0_6:
	add.s32 	%r1151, %r1268, 1;
	mov.u32 	%r1150, %r1155;
	bra.uni 	$L__BB0_11;
$L__BB0_7:
	add.s32 	%r1159, %r1159, 1;
	setp.ne.s32 	%p5, %r1159, 0;
	@%p5 bra 	$L__BB0_10;
	add.s32 	%r1158, %r1158, 1;
	setp.ne.s32 	%p6, %r1158, 0;
	@%p6 bra 	$L__BB0_10;
	add.s32 	%r1157, %r1157, 1;
	setp.eq.s32 	%p7, %r1157, 0;
	selp.u32 	%r317, 1, 0, %p7;
	add.s32 	%r1156, %r1156, %r317;
	mov.b32 	%r1158, 0;
$L__BB0_10:
	mov.b32 	%r319, -766435501;
	mul.hi.u32 	%r320, %r319, %r1159;
	mul.lo.s32 	%r321, %r1159, -766435501;
	mov.b32 	%r322, -845247145;
	mul.hi.u32 	%r323, %r322, %r1157;
	mul.lo.s32 	%r324, %r1157, -845247145;
	xor.b32  	%r325, %r1158, %r323;
	xor.b32  	%r326, %r325, 12345;
	xor.b32  	%r327, %r1156, %r320;
	mul.hi.u32 	%r328, %r319, %r326;
	mul.lo.s32 	%r329, %r326, -766435501;
	mul.hi.u32 	%r330, %r322, %r327;
	mul.lo.s32 	%r331, %r327, -845247145;
	xor.b32  	%r332, %r324, %r330;
	xor.b32  	%r333, %r332, -1640519182;
	xor.b32  	%r334, %r321, %r328;
	xor.b32  	%r335, %r334, -1150833019;
	mul.hi.u32 	%r336, %r319, %r333;
	mul.lo.s32 	%r337, %r333, -766435501;
	mul.hi.u32 	%r338, %r322, %r335;
	mul.lo.s32 	%r339, %r335, -845247145;
	xor.b32  	%r340, %r331, %r338;
	xor.b32  	%r341, %r340, 1013916587;
	xor.b32  	%r342, %r329, %r336;
	xor.b32  	%r343, %r342, 1993301258;
	mul.hi.u32 	%r344, %r319, %r341;
	mul.lo.s32 	%r345, %r341, -766435501;
	mul.hi.u32 	%r346, %r322, %r343;
	mul.lo.s32 	%r347, %r343, -845247145;
	xor.b32  	%r348, %r339, %r346;
	xor.b32  	%r349, %r348, -626614940;
	xor.b32  	%r350, %r337, %r344;
	xor.b32  	%r351, %r350, 842468239;
	mul.hi.u32 	%r352, %r319, %r349;
	mul.lo.s32 	%r353, %r349, -766435501;
	mul.hi.u32 	%r354, %r322, %r351;
	mul.lo.s32 	%r355, %r351, -845247145;
	xor.b32  	%r356, %r347, %r354;
	xor.b32  	%r357, %r356, 2027820829;
	xor.b32  	%r358, %r345, %r352;
	xor.b32  	%r359, %r358, -308364780;
	mul.hi.u32 	%r360, %r319, %r357;
	mul.lo.s32 	%r361, %r357, -766435501;
	mul.hi.u32 	%r362, %r322, %r359;
	mul.lo.s32 	%r363, %r359, -845247145;
	xor.b32  	%r364, %r355, %r362;
	xor.b32  	%r365, %r364, 387289302;
	xor.b32  	%r366, %r353, %r360;
	xor.b32  	%r367, %r366, -1459197799;
	mul.hi.u32 	%r368, %r319, %r365;
	mul.lo.s32 	%r369, %r365, -766435501;
	mul.hi.u32 	%r370, %r322, %r367;
	mul.lo.s32 	%r371, %r367, -845247145;
	xor.b32  	%r372, %r363, %r370;
	xor.b32  	%r373, %r372, -1253242225;
	xor.b32  	%r374, %r361, %r368;
	xor.b32  	%r375, %r374, 1684936478;
	mul.hi.u32 	%r376, %r319, %r373;
	mul.lo.s32 	%r377, %r373, -766435501;
	mul.hi.u32 	%r378, %r322, %r375;
	mul.lo.s32 	%r379, %r375, -845247145;
	xor.b32  	%r380, %r371, %r378;
	xor.b32  	%r381, %r380, 1401193544;
	xor.b32  	%r382, %r369, %r376;
	xor.b32  	%r383, %r382, 534103459;
	mul.hi.u32 	%r384, %r319, %r381;
	mul.lo.s32 	%r385, %r381, -766435501;
	mul.hi.u32 	%r386, %r322, %r383;
	mul.lo.s32 	%r387, %r383, -845247145;
	xor.b32  	%r388, %r379, %r386;
	xor.b32  	%r389, %r388, -239337983;
	xor.b32  	%r390, %r377, %r384;
	xor.b32  	%r391, %r390, -616729560;
	mul.hi.u32 	%r392, %r319, %r389;
	mul.lo.s32 	%r24, %r389, -766435501;
	mul.hi.u32 	%r393, %r322, %r391;
	mul.lo.s32 	%r1154, %r391, -845247145;
	xor.b32  	%r394, %r387, %r393;
	xor.b32  	%r1155, %r394, -1879869510;
	xor.b32  	%r395, %r385, %r392;
	xor.b32  	%r1153, %r395, -1767562579;
	mov.b32 	%r1151, 0;
	mov.u32 	%r1150, %r1152;
	mov.u32 	%r1152, %r24;
$L__BB0_11:
	mov.b32 	%r1164, 2;
	setp.eq.s32 	%p8, %r1151, 1;
	mov.u32 	%r1163, %r1154;
	@%p8 bra 	$L__BB0_20;
	setp.eq.s32 	%p9, %r1151, 3;
	@%p9 bra 	$L__BB0_16;
	setp.ne.s32 	%p10, %r1151, 2;
	@%p10 bra 	$L__BB0_15;
	mov.b32 	%r1164, 3;
	mov.u32 	%r1163, %r1153;
	bra.uni 	$L__BB0_20;
$L__BB0_15:
	add.s32 	%r1164, %r1151, 1;
	mov.u32 	%r1163, %r1155;
	bra.uni 	$L__BB0_20;
$L__BB0_16:
	add.s32 	%r1159, %r1159, 1;
	setp.ne.s32 	%p11, %r1159, 0;
	@%p11 bra 	$L__BB0_19;
	add.s32 	%r1158, %r1158, 1;
	setp.ne.s32 	%p12, %r1158, 0;
	@%p12 bra 	$L__BB0_19;
	add.s32 	%r1157, %r1157, 1;
	setp.eq.s32 	%p13, %r1157, 0;
	selp.u32 	%r399, 1, 0, %p13;
	add.s32 	%r1156, %r1156, %r399;
	mov.b32 	%r1158, 0;
$L__BB0_19:
	mov.b32 	%r401, -766435501;
	mul.hi.u32 	%r402, %r401, %r1159;
	mul.lo.s32 	%r403, %r1159, -766435501;
	mov.b32 	%r404, -845247145;
	mul.hi.u32 	%r405, %r404, %r1157;
	mul.lo.s32 	%r406, %r1157, -845247145;
	xor.b32  	%r407, %r1158, %r405;
	xor.b32  	%r408, %r407, 12345;
	xor.b32  	%r409, %r1156, %r402;
	mul.hi.u32 	%r410, %r401, %r408;
	mul.lo.s32 	%r411, %r408, -766435501;
	mul.hi.u32 	%r412, %r404, %r409;
	mul.lo.s32 	%r413, %r409, -845247145;
	xor.b32  	%r414, %r406, %r412;
	xor.b32  	%r415, %r414, -1640519182;
	xor.b32  	%r416, %r403, %r410;
	xor.b32  	%r417, %r416, -1150833019;
	mul.hi.u32 	%r418, %r401, %r415;
	mul.lo.s32 	%r419, %r415, -766435501;
	mul.hi.u32 	%r420, %r404, %r417;
	mul.lo.s32 	%r421, %r417, -845247145;
	xor.b32  	%r422, %r413, %r420;
	xor.b32  	%r423, %r422, 1013916587;
	xor.b32  	%r424, %r411, %r418;
	xor.b32  	%r425, %r424, 1993301258;
	mul.hi.u32 	%r426, %r401, %r423;
	mul.lo.s32 	%r427, %r423, -766435501;
	mul.hi.u32 	%r428, %r404, %r425;
	mul.lo.s32 	%r429, %r425, -845247145;
	xor.b32  	%r430, %r421, %r428;
	xor.b32  	%r431, %r430, -626614940;
	xor.b32  	%r432, %r419, %r426;
	xor.b32  	%r433, %r432, 842468239;
	mul.hi.u32 	%r434, %r401, %r431;
	mul.lo.s32 	%r435, %r431, -766435501;
	mul.hi.u32 	%r436, %r404, %r433;
	mul.lo.s32 	%r437, %r433, -845247145;
	xor.b32  	%r438, %r429, %r436;
	xor.b32  	%r439, %r438, 2027820829;
	xor.b32  	%r440, %r427, %r434;
	xor.b32  	%r441, %r440, -308364780;
	mul.hi.u32 	%r442, %r401, %r439;
	mul.lo.s32 	%r443, %r439, -766435501;
	mul.hi.u32 	%r444, %r404, %r441;
	mul.lo.s32 	%r445, %r441, -845247145;
	xor.b32  	%r446, %r437, %r444;
	xor.b32  	%r447, %r446, 387289302;
	xor.b32  	%r448, %r435, %r442;
	xor.b32  	%r449, %r448, -1459197799;
	mul.hi.u32 	%r450, %r401, %r447;
	mul.lo.s32 	%r451, %r447, -766435501;
	mul.hi.u32 	%r452, %r404, %r449;
	mul.lo.s32 	%r453, %r449, -845247145;
	xor.b32  	%r454, %r445, %r452;
	xor.b32  	%r455, %r454, -1253242225;
	xor.b32  	%r456, %r443, %r450;
	xor.b32  	%r457, %r456, 1684936478;
	mul.hi.u32 	%r458, %r401, %r455;
	mul.lo.s32 	%r459, %r455, -766435501;
	mul.hi.u32 	%r460, %r404, %r457;
	mul.lo.s32 	%r461, %r457, -845247145;
	xor.b32  	%r462, %r453, %r460;
	xor.b32  	%r463, %r462, 1401193544;
	xor.b32  	%r464, %r451, %r458;
	xor.b32  	%r465, %r464, 534103459;
	mul.hi.u32 	%r466, %r401, %r463;
	mul.lo.s32 	%r467, %r463, -766435501;
	mul.hi.u32 	%r468, %r404, %r465;
	mul.lo.s32 	%r469, %r465, -845247145;
	xor.b32  	%r470, %r461, %r468;
	xor.b32  	%r471, %r470, -239337983;
	xor.b32  	%r472, %r459, %r466;
	xor.b32  	%r473, %r472, -616729560;
	mul.hi.u32 	%r474, %r401, %r471;
	mul.lo.s32 	%r46, %r471, -766435501;
	mul.hi.u32 	%r475, %r404, %r473;
	mul.lo.s32 	%r1154, %r473, -845247145;
	xor.b32  	%r476, %r469, %r475;
	xor.b32  	%r1155, %r476, -1879869510;
	xor.b32  	%r477, %r467, %r474;
	xor.b32  	%r1153, %r477, -1767562579;
	mov.b32 	%r1164, 0;
	mov.u32 	%r1163, %r1152;
	mov.u32 	%r1152, %r46;
$L__BB0_20:
	mov.b32 	%r1177, 2;
	setp.eq.s32 	%p14, %r1164, 1;
	mov.u32 	%r1176, %r1154;
	@%p14 bra 	$L__BB0_29;
	setp.eq.s32 	%p15, %r1164, 3;
	@%p15 bra 	$L__BB0_25;
	setp.ne.s32 	%p16, %r1164, 2;
	@%p16 bra 	$L__BB0_24;
	mov.b32 	%r1177, 3;
	mov.u32 	%r1176, %r1153;
	bra.uni 	$L__BB0_29;
$L__BB0_24:
	add.s32 	%r1177, %r1164, 1;
	mov.u32 	%r1176, %r1155;
	bra.uni 	$L__BB0_29;
$L__BB0_25:
	add.s32 	%r1159, %r1159, 1;
	setp.ne.s32 	%p17, %r1159, 0;
	@%p17 bra 	$L__BB0_28;
	add.s32 	%r1158, %r1158, 1;
	setp.ne.s32 	%p18, %r1158, 0;
	@%p18 bra 	$L__BB0_28;
	add.s32 	%r1157, %r1157, 1;
	setp.eq.s32 	%p19, %r1157, 0;
	selp.u32 	%r481, 1, 0, %p19;
	add.s32 	%r1156, %r1156, %r481;
	mov.b32 	%r1158, 0;
$L__BB0_28:
	mov.b32 	%r483, -766435501;
	mul.hi.u32 	%r484, %r483, %r1159;
	mul.lo.s32 	%r485, %r1159, -766435501;
	mov.b32 	%r486, -845247145;
	mul.hi.u32 	%r487, %r486, %r1157;
	mul.lo.s32 	%r488, %r1157, -845247145;
	xor.b32  	%r489, %r1158, %r487;
	xor.b32  	%r490, %r489, 12345;
	xor.b32  	%r491, %r1156, %r484;
	mul.hi.u32 	%r492, %r483, %r490;
	mul.lo.s32 	%r493, %r490, -766435501;
	mul.hi.u32 	%r494, %r486, %r491;
	mul.lo.s32 	%r495, %r491, -845247145;
	xor.b32  	%r496, %r488, %r494;
	xor.b32  	%r497, %r496, -1640519182;
	xor.b32  	%r498, %r485, %r492;
	xor.b32  	%r499, %r498, -1150833019;
	mul.hi.u32 	%r500, %r483, %r497;
	mul.lo.s32 	%r501, %r497, -766435501;
	mul.hi.u32 	%r502, %r486, %r499;
	mul.lo.s32 	%r503, %r499, -845247145;
	xor.b32  	%r504, %r495, %r502;
	xor.b32  	%r505, %r504, 1013916587;
	xor.b32  	%r506, %r493, %r500;
	xor.b32  	%r507, %r506, 1993301258;
	mul.hi.u32 	%r508, %r483, %r505;
	mul.lo.s32 	%r509, %r505, -766435501;
	mul.hi.u32 	%r510, %r486, %r507;
	mul.lo.s32 	%r511, %r507, -845247145;
	xor.b32  	%r512, %r503, %r510;
	xor.b32  	%r513, %r512, -626614940;
	xor.b32  	%r514, %r501, %r508;
	xor.b32  	%r515, %r514, 842468239;
	mul.hi.u32 	%r516, %r483, %r513;
	mul.lo.s32 	%r517, %r513, -766435501;
	mul.hi.u32 	%r518, %r486, %r515;
	mul.lo.s32 	%r519, %r515, -845247145;
	xor.b32  	%r520, %r511, %r518;
	xor.b32  	%r521, %r520, 2027820829;
	xor.b32  	%r522, %r509, %r516;
	xor.b32  	%r523, %r522, -308364780;
	mul.hi.u32 	%r524, %r483, %r521;
	mul.lo.s32 	%r525, %r521, -766435501;
	mul.hi.u32 	%r526, %r486, %r523;
	mul.lo.s32 	%r527, %r523, -845247145;
	xor.b32  	%r528, %r519, %r526;
	xor.b32  	%r529, %r528, 387289302;
	xor.b32  	%r530, %r517, %r524;
	xor.b32  	%r531, %r530, -1459197799;
	mul.hi.u32 	%r532, %r483, %r529;
	mul.lo.s32 	%r533, %r529, -766435501;
	mul.hi.u32 	%r534, %r486, %r531;
	mul.lo.s32 	%r535, %r531, -845247145;
	xor.b32  	%r536, %r527, %r534;
	xor.b32  	%r537, %r536, -1253242225;
	xor.b32  	%r538, %r525, %r532;
	xor.b32  	%r539, %r538, 1684936478;
	mul.hi.u32 	%r540, %r483, %r537;
	mul.lo.s32 	%r541, %r537, -766435501;
	mul.hi.u32 	%r542, %r486, %r539;
	mul.lo.s32 	%r543, %r539, -845247145;
	xor.b32  	%r544, %r535, %r542;
	xor.b32  	%r545, %r544, 1401193544;
	xor.b32  	%r546, %r533, %r540;
	xor.b32  	%r547, %r546, 534103459;
	mul.hi.u32 	%r548, %r483, %r545;
	mul.lo.s32 	%r549, %r545, -766435501;
	mul.hi.u32 	%r550, %r486, %r547;
	mul.lo.s32 	%r551, %r547, -845247145;
	xor.b32  	%r552, %r543, %r550;
	xor.b32  	%r553, %r552, -239337983;
	xor.b32  	%r554, %r541, %r548;
	xor.b32  	%r555, %r554, -616729560;
	mul.hi.u32 	%r556, %r483, %r553;
	mul.lo.s32 	%r68, %r553, -766435501;
	mul.hi.u32 	%r557, %r486, %r555;
	mul.lo.s32 	%r1154, %r555, -845247145;
	xor.b32  	%r558, %r551, %r557;
	xor.b32  	%r1155, %r558, -1879869510;
	xor.b32  	%r559, %r549, %r556;
	xor.b32  	%r1153, %r559, -1767562579;
	mov.b32 	%r1177, 0;
	mov.u32 	%r1176, %r1152;
	mov.u32 	%r1152, %r68;
$L__BB0_29:
	cvt.rn.f64.u32 	%fd7, %r1176;
	fma.rn.f64 	%fd1, %fd7, 0d3DF0000000000000, 0d3DF0000000000000;
	mov.b32 	%r1190, 2;
	setp.eq.s32 	%p20, %r1177, 1;
	mov.u32 	%r1189, %r1154;
	@%p20 bra 	$L__BB0_38;
	setp.eq.s32 	%p21, %r1177, 3;
	@%p21 bra 	$L__BB0_34;
	setp.ne.s32 	%p22, %r1177, 2;
	@%p22 bra 	$L__BB0_33;
	mov.b32 	%r1190, 3;
	mov.u32 	%r1189, %r1153;
	bra.uni 	$L__BB0_38;
$L__BB0_33:
	add.s32 	%r1190, %r1177, 1;
	mov.u32 	%r1189, %r1155;
	bra.uni 	$L__BB0_38;
$L__BB0_34:
	add.s32 	%r1159, %r1159, 1;
	setp.ne.s32 	%p23, %r1159, 0;
	@%p23 bra 	$L__BB0_37;
	add.s32 	%r1158, %r1158, 1;
	setp.ne.s32 	%p24, %r1158, 0;
	@%p24 bra 	$L__BB0_37;
	add.s32 	%r1157, %r1157, 1;
	setp.eq.s32 	%p25, %r1157, 0;
	selp.u32 	%r563, 1, 0, %p25;
	add.s32 	%r1156, %r1156, %r563;
	mov.b32 	%r1158, 0;
$L__BB0_37:
	mov.b32 	%r565, -766435501;
	mul.hi.u32 	%r566, %r565, %r1159;
	mul.lo.s32 	%r567, %r1159, -766435501;
	mov.b32 	%r568, -845247145;
	mul.hi.u32 	%r569, %r568, %r1157;
	mul.lo.s32 	%r570, %r1157, -845247145;
	xor.b32  	%r571, %r1158, %r569;
	xor.b32  	%r572, %r571, 12345;
	xor.b32  	%r573, %r1156, %r566;
	mul.hi.u32 	%r574, %r565, %r572;
	mul.lo.s32 	%r575, %r572, -766435501;
	mul.hi.u32 	%r576, %r568, %r573;
	mul.lo.s32 	%r577, %r573, -845247145;
	xor.b32  	%r578, %r570, %r576;
	xor.b32  	%r579, %r578, -1640519182;
	xor.b32  	%r580, %r567, %r574;
	xor.b32  	%r581, %r580, -1150833019;
	mul.hi.u32 	%r582, %r565, %r579;
	mul.lo.s32 	%r583, %r579, -766435501;
	mul.hi.u32 	%r584, %r568, %r581;
	mul.lo.s32 	%r585, %r581, -845247145;
	xor.b32  	%r586, %r577, %r584;
	xor.b32  	%r587, %r586, 1013916587;
	xor.b32  	%r588, %r575, %r582;
	xor.b32  	%r589, %r588, 1993301258;
	mul.hi.u32 	%r590, %r565, %r587;
	mul.lo.s32 	%r591, %r587, -766435501;
	mul.hi.u32 	%r592, %r568, %r589;
	mul.lo.s32 	%r593, %r589, -845247145;
	xor.b32  	%r594, %r585, %r592;
	xor.b32  	%r595, %r594, -626614940;
	xor.b32  	%r596, %r583, %r590;
	xor.b32  	%r597, %r596, 842468239;
	mul.hi.u32 	%r598, %r565, %r595;
	mul.lo.s32 	%r599, %r595, -766435501;
	mul.hi.u32 	%r600, %r568, %r597;
	mul.lo.s32 	%r601, %r597, -845247145;
	xor.b32  	%r602, %r593, %r600;
	xor.b32  	%r603, %r602, 2027820829;
	xor.b32  	%r604, %r591, %r598;
	xor.b32  	%r605, %r604, -308364780;
	mul.hi.u32 	%r606, %r565, %r603;
	mul.lo.s32 	%r607, %r603, -766435501;
	mul.hi.u32 	%r608, %r568, %r605;
	mul.lo.s32 	%r609, %r605, -845247145;
	xor.b32  	%r610, %r601, %r608;
	xor.b32  	%r611, %r610, 387289302;
	xor.b32  	%r612, %r599, %r606;
	xor.b32  	%r613, %r612, -1459197799;
	mul.hi.u32 	%r614, %r565, %r611;
	mul.lo.s32 	%r615, %r611, -766435501;
	mul.hi.u32 	%r616, %r568, %r613;
	mul.lo.s32 	%r617, %r613, -845247145;
	xor.b32  	%r618, %r609, %r616;
	xor.b32  	%r619, %r618, -1253242225;
	xor.b32  	%r620, %r607, %r614;
	xor.b32  	%r621, %r620, 1684936478;
	mul.hi.u32 	%r622, %r565, %r619;
	mul.lo.s32 	%r623, %r619, -766435501;
	mul.hi.u32 	%r624, %r568, %r621;
	mul.lo.s32 	%r625, %r621, -845247145;
	xor.b32  	%r626, %r617, %r624;
	xor.b32  	%r627, %r626, 1401193544;
	xor.b32  	%r628, %r615, %r622;
	xor.b32  	%r629, %r628, 534103459;
	mul.hi.u32 	%r630, %r565, %r627;
	mul.lo.s32 	%r631, %r627, -766435501;
	mul.hi.u32 	%r632, %r568, %r629;
	mul.lo.s32 	%r633, %r629, -845247145;
	xor.b32  	%r634, %r625, %r632;
	xor.b32  	%r635, %r634, -239337983;
	xor.b32  	%r636, %r623, %r630;
	xor.b32  	%r637, %r636, -616729560;
	mul.hi.u32 	%r638, %r565, %r635;
	mul.lo.s32 	%r90, %r635, -766435501;
	mul.hi.u32 	%r639, %r568, %r637;
	mul.lo.s32 	%r1154, %r637, -845247145;
	xor.b32  	%r640, %r633, %r639;
	xor.b32  	%r1155, %r640, -1879869510;
	xor.b32  	%r641, %r631, %r638;
	xor.b32  	%r1153, %r641, -1767562579;
	mov.b32 	%r1190, 0;
	mov.u32 	%r1189, %r1152;
	mov.u32 	%r1152, %r90;
$L__BB0_38:
	mov.b32 	%r1203, 2;
	setp.eq.s32 	%p26, %r1190, 1;
	mov.u32 	%r1202, %r1154;
	@%p26 bra 	$L__BB0_47;
	setp.eq.s32 	%p27, %r1190, 3;
	@%p27 bra 	$L__BB0_43;
	setp.ne.s32 	%p28, %r1190, 2;
	@%p28 bra 	$L__BB0_42;
	mov.b32 	%r1203, 3;
	mov.u32 	%r1202, %r1153;
	bra.uni 	$L__BB0_47;
$L__BB0_42:
	add.s32 	%r1203, %r1190, 1;
	mov.u32 	%r1202, %r1155;
	bra.uni 	$L__BB0_47;
$L__BB0_43:
	add.s32 	%r1159, %r1159, 1;
	setp.ne.s32 	%p29, %r1159, 0;
	@%p29 bra 	$L__BB0_46;
	add.s32 	%r1158, %r1158, 1;
	setp.ne.s32 	%p30, %r1158, 0;
	@%p30 bra 	$L__BB0_46;
	add.s32 	%r1157, %r1157, 1;
	setp.eq.s32 	%p31, %r1157, 0;
	selp.u32 	%r645, 1, 0, %p31;
	add.s32 	%r1156, %r1156, %r645;
	mov.b32 	%r1158, 0;
$L__BB0_46:
	mov.b32 	%r647, -766435501;
	mul.hi.u32 	%r648, %r647, %r1159;
	mul.lo.s32 	%r649, %r1159, -766435501;
	mov.b32 	%r650, -845247145;
	mul.hi.u32 	%r651, %r650, %r1157;
	mul.lo.s32 	%r652, %r1157, -845247145;
	xor.b32  	%r653, %r1158, %r651;
	xor.b32  	%r654, %r653, 12345;
	xor.b32  	%r655, %r1156, %r648;
	mul.hi.u32 	%r656, %r647, %r654;
	mul.lo.s32 	%r657, %r654, -766435501;
	mul.hi.u32 	%r658, %r650, %r655;
	mul.lo.s32 	%r659, %r655, -845247145;
	xor.b32  	%r660, %r652, %r658;
	xor.b32  	%r661, %r660, -1640519182;
	xor.b32  	%r662, %r649, %r656;
	xor.b32  	%r663, %r662, -1150833019;
	mul.hi.u32 	%r664, %r647, %r661;
	mul.lo.s32 	%r665, %r661, -766435501;
	mul.hi.u32 	%r666, %r650, %r663;
	mul.lo.s32 	%r667, %r663, -845247145;
	xor.b32  	%r668, %r659, %r666;
	xor.b32  	%r669, %r668, 1013916587;
	xor.b32  	%r670, %r657, %r664;
	xor.b32  	%r671, %r670, 1993301258;
	mul.hi.u32 	%r672, %r647, %r669;
	mul.lo.s32 	%r673, %r669, -766435501;
	mul.hi.u32 	%r674, %r650, %r671;
	mul.lo.s32 	%r675, %r671, -845247145;
	xor.b32  	%r676, %r667, %r674;
	xor.b32  	%r677, %r676, -626614940;
	xor.b32  	%r678, %r665, %r672;
	xor.b32  	%r679, %r678, 842468239;
	mul.hi.u32 	%r680, %r647, %r677;
	mul.lo.s32 	%r681, %r677, -766435501;
	mul.hi.u32 	%r682, %r650, %r679;
	mul.lo.s32 	%r683, %r679, -845247145;
	xor.b32  	%r684, %r675, %r682;
	xor.b32  	%r685, %r684, 2027820829;
	xor.b32  	%r686, %r673, %r680;
	xor.b32  	%r687, %r686, -308364780;
	mul.hi.u32 	%r688, %r647, %r685;
	mul.lo.s32 	%r689, %r685, -766435501;
	mul.hi.u32 	%r690, %r650, %r687;
	mul.lo.s32 	%r691, %r687, -845247145;
	xor.b32  	%r692, %r683, %r690;
	xor.b32  	%r693, %r692, 387289302;
	xor.b32  	%r694, %r681, %r688;
	xor.b32  	%r695, %r694, -1459197799;
	mul.hi.u32 	%r696, %r647, %r693;
	mul.lo.s32 	%r697, %r693, -766435501;
	mul.hi.u32 	%r698, %r650, %r695;
	mul.lo.s32 	%r699, %r695, -845247145;
	xor.b32  	%r700, %r691, %r698;
	xor.b32  	%r701, %r700, -1253242225;
	xor.b32  	%r702, %r689, %r696;
	xor.b32  	%r703, %r702, 1684936478;
	mul.hi.u32 	%r704, %r647, %r701;
	mul.lo.s32 	%r705, %r701, -766435501;
	mul.hi.u32 	%r706, %r650, %r703;
	mul.lo.s32 	%r707, %r703, -845247145;
	xor.b32  	%r708, %r699, %r706;
	xor.b32  	%r709, %r708, 1401193544;
	xor.b32  	%r710, %r697, %r704;
	xor.b32  	%r711, %r710, 534103459;
	mul.hi.u32 	%r712, %r647, %r709;
	mul.lo.s32 	%r713, %r709, -766435501;
	mul.hi.u32 	%r714, %r650, %r711;
	mul.lo.s32 	%r715, %r711, -845247145;
	xor.b32  	%r716, %r707, %r714;
	xor.b32  	%r717, %r716, -239337983;
	xor.b32  	%r718, %r705, %r712;
	xor.b32  	%r719, %r718, -616729560;
	mul.hi.u32 	%r720, %r647, %r717;
	mul.lo.s32 	%r112, %r717, -766435501;
	mul.hi.u32 	%r721, %r650, %r719;
	mul.lo.s32 	%r1154, %r719, -845247145;
	xor.b32  	%r722, %r715, %r721;
	xor.b32  	%r1155, %r722, -1879869510;
	xor.b32  	%r723, %r713, %r720;
	xor.b32  	%r1153, %r723, -1767562579;
	mov.b32 	%r1203, 0;
	mov.u32 	%r1202, %r1152;
	mov.u32 	%r1152, %r112;
$L__BB0_47:
	cvt.rn.f64.u32 	%fd8, %r1202;
	fma.rn.f64 	%fd2, %fd8, 0d3DF0000000000000, 0d3DF0000000000000;
	mov.b32 	%r1216, 2;
	setp.eq.s32 	%p32, %r1203, 1;
	mov.u32 	%r1215, %r1154;
	@%p32 bra 	$L__BB0_56;
	setp.eq.s32 	%p33, %r1203, 3;
	@%p33 bra 	$L__BB0_52;
	setp.ne.s32 	%p34, %r1203, 2;
	@%p34 bra 	$L__BB0_51;
	mov.b32 	%r1216, 3;
	mov.u32 	%r1215, %r1153;
	bra.uni 	$L__BB0_56;
$L__BB0_51:
	add.s32 	%r1216, %r1203, 1;
	mov.u32 	%r1215, %r1155;
	bra.uni 	$L__BB0_56;
$L__BB0_52:
	add.s32 	%r1159, %r1159, 1;
	setp.ne.s32 	%p35, %r1159, 0;
	@%p35 bra 	$L__BB0_55;
	add.s32 	%r1158, %r1158, 1;
	setp.ne.s32 	%p36, %r1158, 0;
	@%p36 bra 	$L__BB0_55;
	add.s32 	%r1157, %r1157, 1;
	setp.eq.s32 	%p37, %r1157, 0;
	selp.u32 	%r727, 1, 0, %p37;
	add.s32 	%r1156, %r1156, %r727;
	mov.b32 	%r1158, 0;
$L__BB0_55:
	mov.b32 	%r729, -766435501;
	mul.hi.u32 	%r730, %r729, %r1159;
	mul.lo.s32 	%r731, %r1159, -766435501;
	mov.b32 	%r732, -845247145;
	mul.hi.u32 	%r733, %r732, %r1157;
	mul.lo.s32 	%r734, %r1157, -845247145;
	xor.b32  	%r735, %r1158, %r733;
	xor.b32  	%r736, %r735, 12345;
	xor.b32  	%r737, %r1156, %r730;
	mul.hi.u32 	%r738, %r729, %r736;
	mul.lo.s32 	%r739, %r736, -766435501;
	mul.hi.u32 	%r740, %r732, %r737;
	mul.lo.s32 	%r741, %r737, -845247145;
	xor.b32  	%r742, %r734, %r740;
	xor.b32  	%r743, %r742, -1640519182;
	xor.b32  	%r744, %r731, %r738;
	xor.b32  	%r745, %r744, -1150833019;
	mul.hi.u32 	%r746, %r729, %r743;
	mul.lo.s32 	%r747, %r743, -766435501;
	mul.hi.u32 	%r748, %r732, %r745;
	mul.lo.s32 	%r749, %r745, -845247145;
	xor.b32  	%r750, %r741, %r748;
	xor.b32  	%r751, %r750, 1013916587;
	xor.b32  	%r752, %r739, %r746;
	xor.b32  	%r753, %r752, 1993301258;
	mul.hi.u32 	%r754, %r729, %r751;
	mul.lo.s32 	%r755, %r751, -766435501;
	mul.hi.u32 	%r756, %r732, %r753;
	mul.lo.s32 	%r757, %r753, -845247145;
	xor.b32  	%r758, %r749, %r756;
	xor.b32  	%r759, %r758, -626614940;
	xor.b32  	%r760, %r747, %r754;
	xor.b32  	%r761, %r760, 842468239;
	mul.hi.u32 	%r762, %r729, %r759;
	mul.lo.s32 	%r763, %r759, -766435501;
	mul.hi.u32 	%r764, %r732, %r761;
	mul.lo.s32 	%r765, %r761, -845247145;
	xor.b32  	%r766, %r757, %r764;
	xor.b32  	%r767, %r766, 2027820829;
	xor.b32  	%r768, %r755, %r762;
	xor.b32  	%r769, %r768, -308364780;
	mul.hi.u32 	%r770, %r729, %r767;
	mul.lo.s32 	%r771, %r767, -766435501;
	mul.hi.u32 	%r772, %r732, %r769;
	mul.lo.s32 	%r773, %r769, -845247145;
	xor.b32  	%r774, %r765, %r772;
	xor.b32  	%r775, %r774, 387289302;
	xor.b32  	%r776, %r763, %r770;
	xor.b32  	%r777, %r776, -1459197799;
	mul.hi.u32 	%r778, %r729, %r775;
	mul.lo.s32 	%r779, %r775, -766435501;
	mul.hi.u32 	%r780, %r732, %r777;
	mul.lo.s32 	%r781, %r777, -845247145;
	xor.b32  	%r782, %r773, %r780;
	xor.b32  	%r783, %r782, -1253242225;
	xor.b32  	%r784, %r771, %r778;
	xor.b32  	%r785, %r784, 1684936478;
	mul.hi.u32 	%r786, %r729, %r783;
	mul.lo.s32 	%r787, %r783, -766435501;
	mul.hi.u32 	%r788, %r732, %r785;
	mul.lo.s32 	%r789, %r785, -845247145;
	xor.b32  	%r790, %r781, %r788;
	xor.b32  	%r791, %r790, 1401193544;
	xor.b32  	%r792, %r779, %r786;
	xor.b32  	%r793, %r792, 534103459;
	mul.hi.u32 	%r794, %r729, %r791;
	mul.lo.s32 	%r795, %r791, -766435501;
	mul.hi.u32 	%r796, %r732, %r793;
	mul.lo.s32 	%r797, %r793, -845247145;
	xor.b32  	%r798, %r789, %r796;
	xor.b32  	%r799, %r798, -239337983;
	xor.b32  	%r800, %r787, %r794;
	xor.b32  	%r801, %r800, -616729560;
	mul.hi.u32 	%r802, %r729, %r799;
	mul.lo.s32 	%r134, %r799, -766435501;
	mul.hi.u32 	%r803, %r732, %r801;
	mul.lo.s32 	%r1154, %r801, -845247145;
	xor.b32  	%r804, %r797, %r803;
	xor.b32  	%r1155, %r804, -1879869510;
	xor.b32  	%r805, %r795, %r802;
	xor.b32  	%r1153, %r805, -1767562579;
	mov.b32 	%r1216, 0;
	mov.u32 	%r1215, %r1152;
	mov.u32 	%r1152, %r134;
$L__BB0_56:
	cvt.rn.f64.u32 	%fd9, %r1215;
	fma.rn.f64 	%fd3, %fd9, 0d3DF0000000000000, 0d3DF0000000000000;
	mov.b32 	%r1229, 2;
	setp.eq.s32 	%p38, %r1216, 1;
	mov.u32 	%r1228, %r1154;
	@%p38 bra 	$L__BB0_65;
	setp.eq.s32 	%p39, %r1216, 3;
	@%p39 bra 	$L__BB0_61;
	setp.ne.s32 	%p40, %r1216, 2;
	@%p40 bra 	$L__BB0_60;
	mov.b32 	%r1229, 3;
	mov.u32 	%r1228, %r1153;
	bra.uni 	$L__BB0_65;
$L__BB0_60:
	add.s32 	%r1229, %r1216, 1;
	mov.u32 	%r1228, %r1155;
	bra.uni 	$L__BB0_65;
$L__BB0_61:
	add.s32 	%r1159, %r1159, 1;
	setp.ne.s32 	%p41, %r1159, 0;
	@%p41 bra 	$L__BB0_64;
	add.s32 	%r1158, %r1158, 1;
	setp.ne.s32 	%p42, %r1158, 0;
	@%p42 bra 	$L__BB0_64;
	add.s32 	%r1157, %r1157, 1;
	setp.eq.s32 	%p43, %r1157, 0;
	selp.u32 	%r809, 1, 0, %p43;
	add.s32 	%r1156, %r1156, %r809;
	mov.b32 	%r1158, 0;
$L__BB0_64:
	mov.b32 	%r811, -766435501;
	mul.hi.u32 	%r812, %r811, %r1159;
	mul.lo.s32 	%r813, %r1159, -766435501;
	mov.b32 	%r814, -845247145;
	mul.hi.u32 	%r815, %r814, %r1157;
	mul.lo.s32 	%r816, %r1157, -845247145;
	xor.b32  	%r817, %r1158, %r815;
	xor.b32  	%r818, %r817, 12345;
	xor.b32  	%r819, %r1156, %r812;
	mul.hi.u32 	%r820, %r811, %r818;
	mul.lo.s32 	%r821, %r818, -766435501;
	mul.hi.u32 	%r822, %r814, %r819;
	mul.lo.s32 	%r823, %r819, -845247145;
	xor.b32  	%r824, %r816, %r822;
	xor.b32  	%r825, %r824, -1640519182;
	xor.b32  	%r826, %r813, %r820;
	xor.b32  	%r827, %r826, -1150833019;
	mul.hi.u32 	%r828, %r811, %r825;
	mul.lo.s32 	%r829, %r825, -766435501;
	mul.hi.u32 	%r830, %r814, %r827;
	mul.lo.s32 	%r831, %r827, -845247145;
	xor.b32  	%r832, %r823, %r830;
	xor.b32  	%r833, %r832, 1013916587;
	xor.b32  	%r834, %r821, %r828;
	xor.b32  	%r835, %r834, 1993301258;
	mul.hi.u32 	%r836, %r811, %r833;
	mul.lo.s32 	%r837, %r833, -766435501;
	mul.hi.u32 	%r838, %r814, %r835;
	mul.lo.s32 	%r839, %r835, -845247145;
	xor.b32  	%r840, %r831, %r838;
	xor.b32  	%r841, %r840, -626614940;
	xor.b32  	%r842, %r829, %r836;
	xor.b32  	%r843, %r842, 842468239;
	mul.hi.u32 	%r844, %r811, %r841;
	mul.lo.s32 	%r845, %r841, -766435501;
	mul.hi.u32 	%r846, %r814, %r843;
	mul.lo.s32 	%r847, %r843, -845247145;
	xor.b32  	%r848, %r839, %r846;
	xor.b32  	%r849, %r848, 2027820829;
	xor.b32  	%r850, %r837, %r844;
	xor.b32  	%r851, %r850, -308364780;
	mul.hi.u32 	%r852, %r811, %r849;
	mul.lo.s32 	%r853, %r849, -766435501;
	mul.hi.u32 	%r854, %r814, %r851;
	mul.lo.s32 	%r855, %r851, -845247145;
	xor.b32  	%r856, %r847, %r854;
	xor.b32  	%r857, %r856, 387289302;
	xor.b32  	%r858, %r845, %r852;
	xor.b32  	%r859, %r858, -1459197799;
	mul.hi.u32 	%r860, %r811, %r857;
	mul.lo.s32 	%r861, %r857, -766435501;
	mul.hi.u32 	%r862, %r814, %r859;
	mul.lo.s32 	%r863, %r859, -845247145;
	xor.b32  	%r864, %r855, %r862;
	xor.b32  	%r865, %r864, -1253242225;
	xor.b32  	%r866, %r853, %r860;
	xor.b32  	%r867, %r866, 1684936478;
	mul.hi.u32 	%r868, %r811, %r865;
	mul.lo.s32 	%r869, %r865, -766435501;
	mul.hi.u32 	%r870, %r814, %r867;
	mul.lo.s32 	%r871, %r867, -845247145;
	xor.b32  	%r872, %r863, %r870;
	xor.b32  	%r873, %r872, 1401193544;
	xor.b32  	%r874, %r861, %r868;
	xor.b32  	%r875, %r874, 534103459;
	mul.hi.u32 	%r876, %r811, %r873;
	mul.lo.s32 	%r877, %r873, -766435501;
	mul.hi.u32 	%r878, %r814, %r875;
	mul.lo.s32 	%r879, %r875, -845247145;
	xor.b32  	%r880, %r871, %r878;
	xor.b32  	%r881, %r880, -239337983;
	xor.b32  	%r882, %r869, %r876;
	xor.b32  	%r883, %r882, -616729560;
	mul.hi.u32 	%r884, %r811, %r881;
	mul.lo.s32 	%r156, %r881, -766435501;
	mul.hi.u32 	%r885, %r814, %r883;
	mul.lo.s32 	%r1154, %r883, -845247145;
	xor.b32  	%r886, %r879, %r885;
	xor.b32  	%r1155, %r886, -1879869510;
	xor.b32  	%r887, %r877, %r884;
	xor.b32  	%r1153, %r887, -1767562579;
	mov.b32 	%r1229, 0;
	mov.u32 	%r1228, %r1152;
	mov.u32 	%r1152, %r156;
$L__BB0_65:
	cvt.rn.f64.u32 	%fd10, %r1228;
	fma.rn.f64 	%fd4, %fd10, 0d3DF0000000000000, 0d3DF0000000000000;
	mov.b32 	%r1242, 2;
	setp.eq.s32 	%p44, %r1229, 1;
	mov.u32 	%r1241, %r1154;
	@%p44 bra 	$L__BB0_74;
	setp.eq.s32 	%p45, %r1229, 3;
	@%p45 bra 	$L__BB0_70;
	setp.ne.s32 	%p46, %r1229, 2;
	@%p46 bra 	$L__BB0_69;
	mov.b32 	%r1242, 3;
	mov.u32 	%r1241, %r1153;
	bra.uni 	$L__BB0_74;
$L__BB0_69:
	add.s32 	%r1242, %r1229, 1;
	mov.u32 	%r1241, %r1155;
	bra.uni 	$L__BB0_74;
$L__BB0_70:
	add.s32 	%r1159, %r1159, 1;
	setp.ne.s32 	%p47, %r1159, 0;
	@%p47 bra 	$L__BB0_73;
	add.s32 	%r1158, %r1158, 1;
	setp.ne.s32 	%p48, %r1158, 0;
	@%p48 bra 	$L__BB0_73;
	add.s32 	%r1157, %r1157, 1;
	setp.eq.s32 	%p49, %r1157, 0;
	selp.u32 	%r891, 1, 0, %p49;
	add.s32 	%r1156, %r1156, %r891;
	mov.b32 	%r1158, 0;
$L__BB0_73:
	mov.b32 	%r893, -766435501;
	mul.hi.u32 	%r894, %r893, %r1159;
	mul.lo.s32 	%r895, %r1159, -766435501;
	mov.b32 	%r896, -845247145;
	mul.hi.u32 	%r897, %r896, %r1157;
	mul.lo.s32 	%r898, %r1157, -845247145;
	xor.b32  	%r899, %r1158, %r897;
	xor.b32  	%r900, %r899, 12345;
	xor.b32  	%r901, %r1156, %r894;
	mul.hi.u32 	%r902, %r893, %r900;
	mul.lo.s32 	%r903, %r900, -766435501;
	mul.hi.u32 	%r904, %r896, %r901;
	mul.lo.s32 	%r905, %r901, -845247145;
	xor.b32  	%r906, %r898, %r904;
	xor.b32  	%r907, %r906, -1640519182;
	xor.b32  	%r908, %r895, %r902;
	xor.b32  	%r909, %r908, -1150833019;
	mul.hi.u32 	%r910, %r893, %r907;
	mul.lo.s32 	%r911, %r907, -766435501;
	mul.hi.u32 	%r912, %r896, %r909;
	mul.lo.s32 	%r913, %r909, -845247145;
	xor.b32  	%r914, %r905, %r912;
	xor.b32  	%r915, %r914, 1013916587;
	xor.b32  	%r916, %r903, %r910;
	xor.b32  	%r917, %r916, 1993301258;
	mul.hi.u32 	%r918, %r893, %r915;
	mul.lo.s32 	%r919, %r915, -766435501;
	mul.hi.u32 	%r920, %r896, %r917;
	mul.lo.s32 	%r921, %r917, -845247145;
	xor.b32  	%r922, %r913, %r920;
	xor.b32  	%r923, %r922, -626614940;
	xor.b32  	%r924, %r911, %r918;
	xor.b32  	%r925, %r924, 842468239;
	mul.hi.u32 	%r926, %r893, %r923;
	mul.lo.s32 	%r927, %r923, -766435501;
	mul.hi.u32 	%r928, %r896, %r925;
	mul.lo.s32 	%r929, %r925, -845247145;
	xor.b32  	%r930, %r921, %r928;
	xor.b32  	%r931, %r930, 2027820829;
	xor.b32  	%r932, %r919, %r926;
	xor.b32  	%r933, %r932, -308364780;
	mul.hi.u32 	%r934, %r893, %r931;
	mul.lo.s32 	%r935, %r931, -766435501;
	mul.hi.u32 	%r936, %r896, %r933;
	mul.lo.s32 	%r937, %r933, -845247145;
	xor.b32  	%r938, %r929, %r936;
	xor.b32  	%r939, %r938, 387289302;
	xor.b32  	%r940, %r927, %r934;
	xor.b32  	%r941, %r940, -1459197799;
	mul.hi.u32 	%r942, %r893, %r939;
	mul.lo.s32 	%r943, %r939, -766435501;
	mul.hi.u32 	%r944, %r896, %r941;
	mul.lo.s32 	%r945, %r941, -845247145;
	xor.b32  	%r946, %r937, %r944;
	xor.b32  	%r947, %r946, -1253242225;
	xor.b32  	%r948, %r935, %r942;
	xor.b32  	%r949, %r948, 1684936478;
	mul.hi.u32 	%r950, %r893, %r947;
	mul.lo.s32 	%r951, %r947, -766435501;
	mul.hi.u32 	%r952, %r896, %r949;
	mul.lo.s32 	%r953, %r949, -845247145;
	xor.b32  	%r954, %r945, %r952;
	xor.b32  	%r955, %r954, 1401193544;
	xor.b32  	%r956, %r943, %r950;
	xor.b32  	%r957, %r956, 534103459;
	mul.hi.u32 	%r958, %r893, %r955;
	mul.lo.s32 	%r959, %r955, -766435501;
	mul.hi.u32 	%r960, %r896, %r957;
	mul.lo.s32 	%r961, %r957, -845247145;
	xor.b32  	%r962, %r953, %r960;
	xor.b32  	%r963, %r962, -239337983;
	xor.b32  	%r964, %r951, %r958;
	xor.b32  	%r965, %r964, -616729560;
	mul.hi.u32 	%r966, %r893, %r963;
	mul.lo.s32 	%r178, %r963, -766435501;
	mul.hi.u32 	%r967, %r896, %r965;
	mul.lo.s32 	%r1154, %r965, -845247145;
	xor.b32  	%r968, %r961, %r967;
	xor.b32  	%r1155, %r968, -1879869510;
	xor.b32  	%r969, %r959, %r966;
	xor.b32  	%r1153, %r969, -1767562579;
	mov.b32 	%r1242, 0;
	mov.u32 	%r1241, %r1152;
	mov.u32 	%r1152, %r178;
$L__BB0_74:
	cvt.rn.f64.u32 	%fd11, %r1241;
	fma.rn.f64 	%fd5, %fd11, 0d3DF0000000000000, 0d3DF0000000000000;
	mov.b32 	%r1255, 2;
	setp.eq.s32 	%p50, %r1242, 1;
	mov.u32 	%r1254, %r1154;
	@%p50 bra 	$L__BB0_83;
	setp.eq.s32 	%p51, %r1242, 3;
	@%p51 bra 	$L__BB0_79;
	setp.ne.s32 	%p52, %r1242, 2;
	@%p52 bra 	$L__BB0_78;
	mov.b32 	%r1255, 3;
	mov.u32 	%r1254, %r1153;
	bra.uni 	$L__BB0_83;
$L__BB0_78:
	add.s32 	%r1255, %r1242, 1;
	mov.u32 	%r1254, %r1155;
	bra.uni 	$L__BB0_83;
$L__BB0_79:
	add.s32 	%r1159, %r1159, 1;
	setp.ne.s32 	%p53, %r1159, 0;
	@%p53 bra 	$L__BB0_82;
	add.s32 	%r1158, %r1158, 1;
	setp.ne.s32 	%p54, %r1158, 0;
	@%p54 bra 	$L__BB0_82;
	add.s32 	%r1157, %r1157, 1;
	setp.eq.s32 	%p55, %r1157, 0;
	selp.u32 	%r973, 1, 0, %p55;
	add.s32 	%r1156, %r1156, %r973;
	mov.b32 	%r1158, 0;
$L__BB0_82:
	mov.b32 	%r975, -766435501;
	mul.hi.u32 	%r976, %r975, %r1159;
	mul.lo.s32 	%r977, %r1159, -766435501;
	mov.b32 	%r978, -845247145;
	mul.hi.u32 	%r979, %r978, %r1157;
	mul.lo.s32 	%r980, %r1157, -845247145;
	xor.b32  	%r981, %r1158, %r979;
	xor.b32  	%r982, %r981, 12345;
	xor.b32  	%r983, %r1156, %r976;
	mul.hi.u32 	%r984, %r975, %r982;
	mul.lo.s32 	%r985, %r982, -766435501;
	mul.hi.u32 	%r986, %r978, %r983;
	mul.lo.s32 	%r987, %r983, -845247145;
	xor.b32  	%r988, %r980, %r986;
	xor.b32  	%r989, %r988, -1640519182;
	xor.b32  	%r990, %r977, %r984;
	xor.b32  	%r991, %r990, -1150833019;
	mul.hi.u32 	%r992, %r975, %r989;
	mul.lo.s32 	%r993, %r989, -766435501;
	mul.hi.u32 	%r994, %r978, %r991;
	mul.lo.s32 	%r995, %r991, -845247145;
	xor.b32  	%r996, %r987, %r994;
	xor.b32  	%r997, %r996, 1013916587;
	xor.b32  	%r998, %r985, %r992;
	xor.b32  	%r999, %r998, 1993301258;
	mul.hi.u32 	%r1000, %r975, %r997;
	mul.lo.s32 	%r1001, %r997, -766435501;
	mul.hi.u32 	%r1002, %r978, %r999;
	mul.lo.s32 	%r1003, %r999, -845247145;
	xor.b32  	%r1004, %r995, %r1002;
	xor.b32  	%r1005, %r1004, -626614940;
	xor.b32  	%r1006, %r993, %r1000;
	xor.b32  	%r1007, %r1006, 842468239;
	mul.hi.u32 	%r1008, %r975, %r1005;
	mul.lo.s32 	%r1009, %r1005, -766435501;
	mul.hi.u32 	%r1010, %r978, %r1007;
	mul.lo.s32 	%r1011, %r1007, -845247145;
	xor.b32  	%r1012, %r1003, %r1010;
	xor.b32  	%r1013, %r1012, 2027820829;
	xor.b32  	%r1014, %r1001, %r1008;
	xor.b32  	%r1015, %r1014, -308364780;
	mul.hi.u32 	%r1016, %r975, %r1013;
	mul.lo.s32 	%r1017, %r1013, -766435501;
	mul.hi.u32 	%r1018, %r978, %r1015;
	mul.lo.s32 	%r1019, %r1015, -845247145;
	xor.b32  	%r1020, %r1011, %r1018;
	xor.b32  	%r1021, %r1020, 387289302;
	xor.b32  	%r1022, %r1009, %r1016;
	xor.b32  	%r1023, %r1022, -1459197799;
	mul.hi.u32 	%r1024, %r975, %r1021;
	mul.lo.s32 	%r1025, %r1021, -766435501;
	mul.hi.u32 	%r1026, %r978, %r1023;
	mul.lo.s32 	%r1027, %r1023, -845247145;
	xor.b32  	%r1028, %r1019, %r1026;
	xor.b32  	%r1029, %r1028, -1253242225;
	xor.b32  	%r1030, %r1017, %r1024;
	xor.b32  	%r1031, %r1030, 1684936478;
	mul.hi.u32 	%r1032, %r975, %r1029;
	mul.lo.s32 	%r1033, %r1029, -766435501;
	mul.hi.u32 	%r1034, %r978, %r1031;
	mul.lo.s32 	%r1035, %r1031, -845247145;
	xor.b32  	%r1036, %r1027, %r1034;
	xor.b32  	%r1037, %r1036, 1401193544;
	xor.b32  	%r1038, %r1025, %r1032;
	xor.b32  	%r1039, %r1038, 534103459;
	mul.hi.u32 	%r1040, %r975, %r1037;
	mul.lo.s32 	%r1041, %r1037, -766435501;
	mul.hi.u32 	%r1042, %r978, %r1039;
	mul.lo.s32 	%r1043, %r1039, -845247145;
	xor.b32  	%r1044, %r1035, %r1042;
	xor.b32  	%r1045, %r1044, -239337983;
	xor.b32  	%r1046, %r1033, %r1040;
	xor.b32  	%r1047, %r1046, -616729560;
	mul.hi.u32 	%r1048, %r975, %r1045;
	mul.lo.s32 	%r200, %r1045, -766435501;
	mul.hi.u32 	%r1049, %r978, %r1047;
	mul.lo.s32 	%r1154, %r1047, -845247145;
	xor.b32  	%r1050, %r1043, %r1049;
	xor.b32  	%r1155, %r1050, -1879869510;
	xor.b32  	%r1051, %r1041, %r1048;
	xor.b32  	%r1153, %r1051, -1767562579;
	mov.b32 	%r1255, 0;
	mov.u32 	%r1254, %r1152;
	mov.u32 	%r1152, %r200;
$L__BB0_83:
	cvt.rn.f64.u32 	%fd12, %r1254;
	fma.rn.f64 	%fd6, %fd12, 0d3DF0000000000000, 0d3DF0000000000000;
	mov.b32 	%r1268, 2;
	setp.eq.s32 	%p56, %r1255, 1;
	mov.u32 	%r1267, %r1154;
	@%p56 bra 	$L__BB0_92;
	setp.eq.s32 	%p57, %r1255, 3;
	@%p57 bra 	$L__BB0_88;
	setp.ne.s32 	%p58, %r1255, 2;
	@%p58 bra 	$L__BB0_87;
	mov.b32 	%r1268, 3;
	mov.u32 	%r1267, %r1153;
	bra.uni 	$L__BB0_92;
$L__BB0_87:
	add.s32 	%r1268, %r1255, 1;
	mov.u32 	%r1267, %r1155;
	bra.uni 	$L__BB0_92;
$L__BB0_88:
	add.s32 	%r1159, %r1159, 1;
	setp.ne.s32 	%p59, %r1159, 0;
	@%p59 bra 	$L__BB0_91;
	add.s32 	%r1158, %r1158, 1;
	setp.ne.s32 	%p60, %r1158, 0;
	@%p60 bra 	$L__BB0_91;
	add.s32 	%r1157, %r1157, 1;
	setp.eq.s32 	%p61, %r1157, 0;
	selp.u32 	%r1055, 1, 0, %p61;
	add.s32 	%r1156, %r1156, %r1055;
	mov.b32 	%r1158, 0;
$L__BB0_91:
	mov.b32 	%r1057, -766435501;
	mul.hi.u32 	%r1058, %r1057, %r1159;
	mul.lo.s32 	%r1059, %r1159, -766435501;
	mov.b32 	%r1060, -845247145;
	mul.hi.u32 	%r1061, %r1060, %r1157;
	mul.lo.s32 	%r1062, %r1157, -845247145;
	xor.b32  	%r1063, %r1158, %r1061;
	xor.b32  	%r1064, %r1063, 12345;
	xor.b32  	%r1065, %r1156, %r1058;
	mul.hi.u32 	%r1066, %r1057, %r1064;
	mul.lo.s32 	%r1067, %r1064, -766435501;
	mul.hi.u32 	%r1068, %r1060, %r1065;
	mul.lo.s32 	%r1069, %r1065, -845247145;
	xor.b32  	%r1070, %r1062, %r1068;
	xor.b32  	%r1071, %r1070, -1640519182;
	xor.b32  	%r1072, %r1059, %r1066;
	xor.b32  	%r1073, %r1072, -1150833019;
	mul.hi.u32 	%r1074, %r1057, %r1071;
	mul.lo.s32 	%r1075, %r1071, -766435501;
	mul.hi.u32 	%r1076, %r1060, %r1073;
	mul.lo.s32 	%r1077, %r1073, -845247145;
	xor.b32  	%r1078, %r1069, %r1076;
	xor.b32  	%r1079, %r1078, 1013916587;
	xor.b32  	%r1080, %r1067, %r1074;
	xor.b32  	%r1081, %r1080, 1993301258;
	mul.hi.u32 	%r1082, %r1057, %r1079;
	mul.lo.s32 	%r1083, %r1079, -766435501;
	mul.hi.u32 	%r1084, %r1060, %r1081;
	mul.lo.s32 	%r1085, %r1081, -845247145;
	xor.b32  	%r1086, %r1077, %r1084;
	xor.b32  	%r1087, %r1086, -626614940;
	xor.b32  	%r1088, %r1075, %r1082;
	xor.b32  	%r1089, %r1088, 842468239;
	mul.hi.u32 	%r1090, %r1057, %r1087;
	mul.lo.s32 	%r1091, %r1087, -766435501;
	mul.hi.u32 	%r1092, %r1060, %r1089;
	mul.lo.s32 	%r1093, %r1089, -845247145;
	xor.b32  	%r1094, %r1085, %r1092;
	xor.b32  	%r1095, %r1094, 2027820829;
	xor.b32  	%r1096, %r1083, %r1090;
	xor.b32  	%r1097, %r1096, -308364780;
	mul.hi.u32 	%r1098, %r1057, %r1095;
	mul.lo.s32 	%r1099, %r1095, -766435501;
	mul.hi.u32 	%r1100, %r1060, %r1097;
	mul.lo.s32 	%r1101, %r1097, -845247145;
	xor.b32  	%r1102, %r1093, %r1100;
	xor.b32  	%r1103, %r1102, 387289302;
	xor.b32  	%r1104, %r1091, %r1098;
	xor.b32  	%r1105, %r1104, -1459197799;
	mul.hi.u32 	%r1106, %r1057, %r1103;
	mul.lo.s32 	%r1107, %r1103, -766435501;
	mul.hi.u32 	%r1108, %r1060, %r1105;
	mul.lo.s32 	%r1109, %r1105, -845247145;
	xor.b32  	%r1110, %r1101, %r1108;
	xor.b32  	%r1111, %r1110, -1253242225;
	xor.b32  	%r1112, %r1099, %r1106;
	xor.b32  	%r1113, %r1112, 1684936478;
	mul.hi.u32 	%r1114, %r1057, %r1111;
	mul.lo.s32 	%r1115, %r1111, -766435501;
	mul.hi.u32 	%r1116, %r1060, %r1113;
	mul.lo.s32 	%r1117, %r1113, -845247145;
	xor.b32  	%r1118, %r1109, %r1116;
	xor.b32  	%r1119, %r1118, 1401193544;
	xor.b32  	%r1120, %r1107, %r1114;
	xor.b32  	%r1121, %r1120, 534103459;
	mul.hi.u32 	%r1122, %r1057, %r1119;
	mul.lo.s32 	%r1123, %r1119, -766435501;
	mul.hi.u32 	%r1124, %r1060, %r1121;
	mul.lo.s32 	%r1125, %r1121, -845247145;
	xor.b32  	%r1126, %r1117, %r1124;
	xor.b32  	%r1127, %r1126, -239337983;
	xor.b32  	%r1128, %r1115, %r1122;
	xor.b32  	%r1129, %r1128, -616729560;
	mul.hi.u32 	%r1130, %r1057, %r1127;
	mul.lo.s32 	%r222, %r1127, -766435501;
	mul.hi.u32 	%r1131, %r1060, %r1129;
	mul.lo.s32 	%r1154, %r1129, -845247145;
	xor.b32  	%r1132, %r1125, %r1131;
	xor.b32  	%r1155, %r1132, -1879869510;
	xor.b32  	%r1133, %r1123, %r1130;
	xor.b32  	%r1153, %r1133, -1767562579;
	mov.b32 	%r1268, 0;
	mov.u32 	%r1267, %r1152;
	mov.u32 	%r1152, %r222;
$L__BB0_92:
	ld.param.u64 	%rd13, [_Z22kernel_simple_samplingyyPdS__param_3];
	ld.param.u64 	%rd12, [_Z22kernel_simple_samplingyyPdS__param_2];
	cvt.rn.f64.u32 	%fd13, %r1267;
	fma.rn.f64 	%fd14, %fd13, 0d3DF0000000000000, 0d3DF0000000000000;
	cvt.rn.f64.u32 	%fd15, %r1150;
	fma.rn.f64 	%fd16, %fd15, 0d3DF0000000000000, 0d3DF0000000000000;
	cvt.rn.f64.u32 	%fd17, %r1163;
	fma.rn.f64 	%fd18, %fd17, 0d3DF0000000000000, 0d3DF0000000000000;
	mul.f64 	%fd19, %fd18, %fd18;
	fma.rn.f64 	%fd20, %fd16, %fd16, %fd19;
	fma.rn.f64 	%fd21, %fd1, %fd1, %fd20;
	cvt.rn.f64.u32 	%fd22, %r1189;
	fma.rn.f64 	%fd23, %fd22, 0d3DF0000000000000, 0d3DF0000000000000;
	fma.rn.f64 	%fd24, %fd23, %fd23, %fd21;
	fma.rn.f64 	%fd25, %fd2, %fd2, %fd24;
	fma.rn.f64 	%fd26, %fd3, %fd3, %fd25;
	fma.rn.f64 	%fd27, %fd4, %fd4, %fd26;
	fma.rn.f64 	%fd28, %fd5, %fd5, %fd27;
	fma.rn.f64 	%fd29, %fd6, %fd6, %fd28;
	fma.rn.f64 	%fd30, %fd14, %fd14, %fd29;
	add.f64 	%fd31, %fd30, 0d3FF0000000000000;
	rcp.rn.f64 	%fd32, %fd31;
	cvta.to.global.u64 	%rd9, %rd12;
	atom.global.add.f64 	%fd33, [%rd9], %fd32;
	mul.f64 	%fd34, %fd32, %fd32;
	cvta.to.global.u64 	%rd10, %rd13;
	atom.global.add.f64 	%fd35, [%rd10], %fd34;
	mov.u32 	%r1135, %nctaid.x;
	mov.u32 	%r1136, %ntid.x;
	mul.lo.s32 	%r1137, %r1135, %r1136;
	cvt.s64.s32 	%rd11, %r1137;
	add.s64 	%rd14, %rd14, %rd11;
	setp.lt.u64 	%p62, %rd14, %rd4;
	@%p62 bra 	$L__BB0_2;
$L__BB0_93:
	ret;

}
	// .globl	_Z26kernel_metropolis_samplingyyPdS_
.visible .entry _Z26kernel_metropolis_samplingyyPdS_(
	.param .u64 _Z26kernel_metropolis_samplingyyPdS__param_0,
	.param .u64 _Z26kernel_metropolis_samplingyyPdS__param_1,
	.param .u64 .ptr .align 1 _Z26kernel_metropolis_samplingyyPdS__param_2,
	.param .u64 .ptr .align 1 _Z26kernel_metropolis_samplingyyPdS__param_3
)
{
	.reg .pred 	%p<132>;
	.reg .b32 	%r<1854>;
	.reg .b32 	%f<41>;
	.reg .b64 	%rd<12>;
	.reg .b64 	%fd<697>;

	ld.param.u64 	%rd11, [_Z26kernel_metropolis_samplingyyPdS__param_0];
	ld.param.u64 	%rd4, [_Z26kernel_metropolis_samplingyyPdS__param_1];
	mov.u32 	%r328, %tid.x;
	mov.u32 	%r329, %ctaid.x;
	or.b32  	%r330, %r328, %r329;
	setp.ne.s32 	%p1, %r330, 0;
	@%p1 bra 	$L__BB1_167;
	cvt.u32.u64 	%r1712, %rd4;
	{ .reg .b32 tmp; mov.b64 {tmp, %r1711}, %rd4; }
	mov.b32 	%r331, 0;
	mov.b32 	%r332, -766435501;
	mul.hi.u32 	%r333, %r332, %r331;
	mov.b32 	%r334, -845247145;
	mul.hi.u32 	%r335, %r334, %r1712;
	mul.lo.s32 	%r336, %r1712, -845247145;
	xor.b32  	%r337, %r335, 12345;
	xor.b32  	%r338, %r333, %r1711;
	mul.hi.u32 	%r339, %r332, %r337;
	mul.lo.s32 	%r340, %r337, -766435501;
	mul.hi.u32 	%r341, %r334, %r338;
	mul.lo.s32 	%r342, %r338, -845247145;
	xor.b32  	%r343, %r336, %r341;
	xor.b32  	%r344, %r343, -1640519182;
	xor.b32  	%r345, %r339, -1150833019;
	mul.hi.u32 	%r346, %r332, %r344;
	mul.lo.s32 	%r347, %r344, -766435501;
	mul.hi.u32 	%r348, %r334, %r345;
	mul.lo.s32 	%r349, %r345, -845247145;
	xor.b32  	%r350, %r342, %r348;
	xor.b32  	%r351, %r350, 1013916587;
	xor.b32  	%r352, %r340, %r346;
	xor.b32  	%r353, %r352, 1993301258;
	mul.hi.u32 	%r354, %r332, %r351;
	mul.lo.s32 	%r355, %r351, -766435501;
	mul.hi.u32 	%r356, %r334, %r353;
	mul.lo.s32 	%r357, %r353, -845247145;
	xor.b32  	%r358, %r349, %r356;
	xor.b32  	%r359, %r358, -626614940;
	xor.b32  	%r360, %r347, %r354;
	xor.b32  	%r361, %r360, 842468239;
	mul.hi.u32 	%r362, %r332, %r359;
	mul.lo.s32 	%r363, %r359, -766435501;
	mul.hi.u32 	%r364, %r334, %r361;
	mul.lo.s32 	%r365, %r361, -845247145;
	xor.b32  	%r366, %r357, %r364;
	xor.b32  	%r367, %r366, 2027820829;
	xor.b32  	%r368, %r355, %r362;
	xor.b32  	%r369, %r368, -308364780;
	mul.hi.u32 	%r370, %r332, %r367;
	mul.lo.s32 	%r371, %r367, -766435501;
	mul.hi.u32 	%r372, %r334, %r369;
	mul.lo.s32 	%r373, %r369, -845247145;
	xor.b32  	%r374, %r365, %r372;
	xor.b32  	%r375, %r374, 387289302;
	xor.b32  	%r376, %r363, %r370;
	xor.b32  	%r377, %r376, -1459197799;
	mul.hi.u32 	%r378, %r332, %r375;
	mul.lo.s32 	%r379, %r375, -766435501;
	mul.hi.u32 	%r380, %r334, %r377;
	mul.lo.s32 	%r381, %r377, -845247145;
	xor.b32  	%r382, %r373, %r380;
	xor.b32  	%r383, %r382, -1253242225;
	xor.b32  	%r384, %r371, %r378;
	xor.b32  	%r385, %r384, 1684936478;
	mul.hi.u32 	%r386, %r332, %r383;
	mul.lo.s32 	%r387, %r383, -766435501;
	mul.hi.u32 	%r388, %r334, %r385;
	mul.lo.s32 	%r389, %r385, -845247145;
	xor.b32  	%r390, %r381, %r388;
	xor.b32  	%r391, %r390, 1401193544;
	xor.b32  	%r392, %r379, %r386;
	xor.b32  	%r393, %r392, 534103459;
	mul.hi.u32 	%r394, %r332, %r391;
	mul.lo.s32 	%r395, %r391, -766435501;
	mul.hi.u32 	%r396, %r334, %r393;
	mul.lo.s32 	%r397, %r393, -845247145;
	xor.b32  	%r398, %r389, %r396;
	xor.b32  	%r399, %r398, -239337983;
	xor.b32  	%r400, %r387, %r394;
	xor.b32  	%r401, %r400, -616729560;
	mul.hi.u32 	%r402, %r332, %r399;
	mul.hi.u32 	%r403, %r334, %r401;
	xor.b32  	%r404, %r397, %r403;
	xor.b32  	%r405, %r395, %r402;
	xor.b32  	%r406, %r405, -1767562579;
	xor.b32  	%r407, %r404, -1879869510;
	mul.lo.s32 	%r408, %r401, -845247145;
	mul.lo.s32 	%r409, %r399, -766435501;
	cvt.rn.f64.u32 	%fd151, %r407;
	fma.rn.f64 	%fd684, %fd151, 0d3DF0000000000000, 0d3DF0000000000000;
	cvt.rn.f64.u32 	%fd152, %r408;
	fma.rn.f64 	%fd685, %fd152, 0d3DF0000000000000, 0d3DF0000000000000;
	cvt.rn.f64.u32 	%fd153, %r406;
	fma.rn.f64 	%fd686, %fd153, 0d3DF0000000000000, 0d3DF0000000000000;
	mov.b32 	%r410, 1;
	mul.hi.u32 	%r411, %r332, %r410;
	xor.b32  	%r412, %r411, %r1711;
	mul.hi.u32 	%r413, %r334, %r412;
	mul.lo.s32 	%r414, %r412, -845247145;
	xor.b32  	%r415, %r336, %r413;
	xor.b32  	%r416, %r415, -1640519182;
	xor.b32  	%r417, %r339, 1765192150;
	mul.hi.u32 	%r418, %r332, %r416;
	mul.lo.s32 	%r419, %r416, -766435501;
	mul.hi.u32 	%r420, %r334, %r417;
	mul.lo.s32 	%r421, %r417, -845247145;
	xor.b32  	%r422, %r414, %r420;
	xor.b32  	%r423, %r422, 1013916587;
	xor.b32  	%r424, %r340, %r418;
	xor.b32  	%r425, %r424, 1993301258;
	mul.hi.u32 	%r426, %r332, %r423;
	mul.lo.s32 	%r427, %r423, -766435501;
	mul.hi.u32 	%r428, %r334, %r425;
	mul.lo.s32 	%r429, %r425, -845247145;
	xor.b32  	%r430, %r421, %r428;
	xor.b32  	%r431, %r430, -626614940;
	xor.b32  	%r432, %r419, %r426;
	xor.b32  	%r433, %r432, 842468239;
	mul.hi.u32 	%r434, %r332, %r431;
	mul.lo.s32 	%r435, %r431, -766435501;
	mul.hi.u32 	%r436, %r334, %r433;
	mul.lo.s32 	%r437, %r433, -845247145;
	xor.b32  	%r438, %r429, %r436;
	xor.b32  	%r439, %r438, 2027820829;
	xor.b32  	%r440, %r427, %r434;
	xor.b32  	%r441, %r440, -308364780;
	mul.hi.u32 	%r442, %r332, %r439;
	mul.lo.s32 	%r443, %r439, -766435501;
	mul.hi.u32 	%r444, %r334, %r441;
	mul.lo.s32 	%r445, %r441, -845247145;
	xor.b32  	%r446, %r437, %r444;
	xor.b32  	%r447, %r446, 387289302;
	xor.b32  	%r448, %r435, %r442;
	xor.b32  	%r449, %r448, -1459197799;
	mul.hi.u32 	%r450, %r332, %r447;
	mul.lo.s32 	%r451, %r447, -766435501;
	mul.hi.u32 	%r452, %r334, %r449;
	mul.lo.s32 	%r453, %r449, -845247145;
	xor.b32  	%r454, %r445, %r452;
	xor.b32  	%r455, %r454, -1253242225;
	xor.b32  	%r456, %r443, %r450;
	xor.b32  	%r457, %r456, 1684936478;
	mul.hi.u32 	%r458, %r332, %r455;
	mul.lo.s32 	%r459, %r455, -766435501;
	mul.hi.u32 	%r460, %r334, %r457;
	mul.lo.s32 	%r461, %r457, -845247145;
	xor.b32  	%r462, %r453, %r460;
	xor.b32  	%r463, %r462, 1401193544;
	xor.b32  	%r464, %r451, %r458;
	xor.b32  	%r465, %r464, 534103459;
	mul.hi.u32 	%r466, %r332, %r463;
	mul.lo.s32 	%r467, %r463, -766435501;
	mul.hi.u32 	%r468, %r334, %r465;
	mul.lo.s32 	%r469, %r465, -845247145;
	xor.b32  	%r470, %r461, %r468;
	xor.b32  	%r471, %r470, -239337983;
	xor.b32  	%r472, %r459, %r466;
	xor.b32  	%r473, %r472, -616729560;
	mul.hi.u32 	%r474, %r332, %r471;
	mul.lo.s32 	%r475, %r471, -766435501;
	mul.hi.u32 	%r476, %r334, %r473;
	mul.lo.s32 	%r477, %r473, -845247145;
	xor.b32  	%r478, %r469, %r476;
	xor.b32  	%r479, %r478, -1879869510;
	xor.b32  	%r480, %r467, %r474;
	xor.b32  	%r481, %r480, -1767562579;
	cvt.rn.f64.u32 	%fd154, %r479;
	fma.rn.f64 	%fd688, %fd154, 0d3DF0000000000000, 0d3DF0000000000000;
	cvt.rn.f64.u32 	%fd155, %r477;
	fma.rn.f64 	%fd689, %fd155, 0d3DF0000000000000, 0d3DF0000000000000;
	cvt.rn.f64.u32 	%fd156, %r481;
	fma.rn.f64 	%fd690, %fd156, 0d3DF0000000000000, 0d3DF0000000000000;
	cvt.rn.f64.u32 	%fd157, %r475;
	fma.rn.f64 	%fd691, %fd157, 0d3DF0000000000000, 0d3DF0000000000000;
	cvt.rn.f64.u32 	%fd158, %r409;
	fma.rn.f64 	%fd687, %fd158, 0d3DF0000000000000, 0d3DF0000000000000;
	mov.b32 	%r482, 2;
	mul.hi.u32 	%r483, %r332, %r482;
	xor.b32  	%r484, %r483, %r1711;
	mul.hi.u32 	%r485, %r334, %r484;
	mul.lo.s32 	%r486, %r484, -845247145;
	xor.b32  	%r487, %r336, %r485;
	xor.b32  	%r488, %r487, -1640519182;
	xor.b32  	%r489, %r339, 533041187;
	mul.hi.u32 	%r490, %r332, %r488;
	mul.lo.s32 	%r491, %r488, -766435501;
	mul.hi.u32 	%r492, %r334, %r489;
	mul.lo.s32 	%r493, %r489, -845247145;
	xor.b32  	%r494, %r486, %r492;
	xor.b32  	%r495, %r494, 1013916587;
	xor.b32  	%r496, %r340, %r490;
	xor.b32  	%r497, %r496, 1993301258;
	mul.hi.u32 	%r498, %r332, %r495;
	mul.lo.s32 	%r499, %r495, -766435501;
	mul.hi.u32 	%r500, %r334, %r497;
	mul.lo.s32 	%r501, %r497, -845247145;
	xor.b32  	%r502, %r493, %r500;
	xor.b32  	%r503, %r502, -626614940;
	xor.b32  	%r504, %r491, %r498;
	xor.b32  	%r505, %r504, 842468239;
	mul.hi.u32 	%r506, %r332, %r503;
	mul.lo.s32 	%r507, %r503, -766435501;
	mul.hi.u32 	%r508, %r334, %r505;
	mul.lo.s32 	%r509, %r505, -845247145;
	xor.b32  	%r510, %r501, %r508;
	xor.b32  	%r511, %r510, 2027820829;
	xor.b32  	%r512, %r499, %r506;
	xor.b32  	%r513, %r512, -308364780;
	mul.hi.u32 	%r514, %r332, %r511;
	mul.lo.s32 	%r515, %r511, -766435501;
	mul.hi.u32 	%r516, %r334, %r513;
	mul.lo.s32 	%r517, %r513, -845247145;
	xor.b32  	%r518, %r509, %r516;
	xor.b32  	%r519, %r518, 387289302;
	xor.b32  	%r520, %r507, %r514;
	xor.b32  	%r521, %r520, -1459197799;
	mul.hi.u32 	%r522, %r332, %r519;
	mul.lo.s32 	%r523, %r519, -766435501;
	mul.hi.u32 	%r524, %r334, %r521;
	mul.lo.s32 	%r525, %r521, -845247145;
	xor.b32  	%r526, %r517, %r524;
	xor.b32  	%r527, %r526, -1253242225;
	xor.b32  	%r528, %r515, %r522;
	xor.b32  	%r529, %r528, 1684936478;
	mul.hi.u32 	%r530, %r332, %r527;
	mul.lo.s32 	%r531, %r527, -766435501;
	mul.hi.u32 	%r532, %r334, %r529;
	mul.lo.s32 	%r533, %r529, -845247145;
	xor.b32  	%r534, %r525, %r532;
	xor.b32  	%r535, %r534, 1401193544;
	xor.b32  	%r536, %r523, %r530;
	xor.b32  	%r537, %r536, 534103459;
	mul.hi.u32 	%r538, %r332, %r535;
	mul.lo.s32 	%r539, %r535, -766435501;
	mul.hi.u32 	%r540, %r334, %r537;
	mul.lo.s32 	%r541, %r537, -845247145;
	xor.b32  	%r542, %r533, %r540;
	xor.b32  	%r543, %r542, -239337983;
	xor.b32  	%r544, %r531, %r538;
	xor.b32  	%r545, %r544, -616729560;
	mul.hi.u32 	%r546, %r332, %r543;
	mul.lo.s32 	%r1707, %r543, -766435501;
	mul.hi.u32 	%r547, %r334, %r545;
	mul.lo.s32 	%r1709, %r545, -845247145;
	xor.b32  	%r548, %r541, %r547;
	xor.b32  	%r1710, %r548, -1879869510;
	xor.b32  	%r6, %r539, %r546;
	cvt.rn.f64.u32 	%fd159, %r1710;
	fma.rn.f64 	%fd692, %fd159, 0d3DF0000000000000, 0d3DF0000000000000;
	cvt.rn.f64.u32 	%fd160, %r1709;
	fma.rn.f64 	%fd693, %fd160, 0d3DF0000000000000, 0d3DF0000000000000;
	neg.f64 	%fd161, %fd684;
	fma.rn.f64 	%fd162, %fd684, 0dBFF71547652B82FE, 0d4338000000000000;
	{
	.reg .b32 %temp; 
	mov.b64 	{%r7, %temp}, %fd162;
	}
	mov.f64 	%fd163, 0dC338000000000000;
	add.rn.f64 	%fd164, %fd162, %fd163;
	fma.rn.f64 	%fd165, %fd164, 0dBFE62E42FEFA39EF, %fd161;
	fma.rn.f64 	%fd166, %fd164, 0dBC7ABC9E3B39803F, %fd165;
	fma.rn.f64 	%fd167, %fd166, 0d3E5ADE1569CE2BDF, 0d3E928AF3FCA213EA;
	fma.rn.f64 	%fd168, %fd167, %fd166, 0d3EC71DEE62401315;
	fma.rn.f64 	%fd169, %fd168, %fd166, 0d3EFA01997C89EB71;
	fma.rn.f64 	%fd170, %fd169, %fd166, 0d3F2A01A014761F65;
	fma.rn.f64 	%fd171, %fd170, %fd166, 0d3F56C16C1852B7AF;
	fma.rn.f64 	%fd172, %fd171, %fd166, 0d3F81111111122322;
	fma.rn.f64 	%fd173, %fd172, %fd166, 0d3FA55555555502A1;
	fma.rn.f64 	%fd174, %fd173, %fd166, 0d3FC5555555555511;
	fma.rn.f64 	%fd175, %fd174, %fd166, 0d3FE000000000000B;
	fma.rn.f64 	%fd176, %fd175, %fd166, 0d3FF0000000000000;
	fma.rn.f64 	%fd177, %fd176, %fd166, 0d3FF0000000000000;
	{
	.reg .b32 %temp; 
	mov.b64 	{%r8, %temp}, %fd177;
	}
	{
	.reg .b32 %temp; 
	mov.b64 	{%temp, %r9}, %fd177;
	}
	shl.b32 	%r549, %r7, 20;
	add.s32 	%r550, %r549, %r9;
	mov.b64 	%fd651, {%r8, %r550};
	{
	.reg .b32 %temp; 
	mov.b64 	{%temp, %r551}, %fd161;
	}
	mov.b32 	%f21, %r551;
	abs.f32 	%f1, %f21;
	setp.lt.f32 	%p2, %f1, 0f4086232B;
	@%p2 bra 	$L__BB1_4;
	setp.gt.f64 	%p3, %fd684, 0d0000000000000000;
	mov.f64 	%fd178, 0d7FF0000000000000;
	sub.f64 	%fd179, %fd178, %fd684;
	selp.f64 	%fd651, 0d0000000000000000, %fd179, %p3;
	setp.geu.f32 	%p4, %f1, 0f40874800;
	@%p4 bra 	$L__BB1_4;
	shr.u32 	%r552, %r7, 31;
	add.s32 	%r553, %r7, %r552;
	shr.s32 	%r554, %r553, 1;
	shl.b32 	%r555, %r554, 20;
	add.s32 	%r556, %r9, %r555;
	mov.b64 	%fd180, {%r8, %r556};
	sub.s32 	%r557, %r7, %r554;
	shl.b32 	%r558, %r557, 20;
	add.s32 	%r559, %r558, 1072693248;
	mov.b32 	%r560, 0;
	mov.b64 	%fd181, {%r560, %r559};
	mul.f64 	%fd651, %fd181, %fd180;
$L__BB1_4:
	neg.f64 	%fd182, %fd685;
	fma.rn.f64 	%fd183, %fd685, 0dBFF71547652B82FE, 0d4338000000000000;
	{
	.reg .b32 %temp; 
	mov.b64 	{%r10, %temp}, %fd183;
	}
	mov.f64 	%fd184, 0dC338000000000000;
	add.rn.f64 	%fd185, %fd183, %fd184;
	fma.rn.f64 	%fd186, %fd185, 0dBFE62E42FEFA39EF, %fd182;
	fma.rn.f64 	%fd187, %fd185, 0dBC7ABC9E3B39803F, %fd186;
	fma.rn.f64 	%fd188, %fd187, 0d3E5ADE1569CE2BDF, 0d3E928AF3FCA213EA;
	fma.rn.f64 	%fd189, %fd188, %fd187, 0d3EC71DEE62401315;
	fma.rn.f64 	%fd190, %fd189, %fd187, 0d3EFA01997C89EB71;
	fma.rn.f64 	%fd191, %fd190, %fd187, 0d3F2A01A014761F65;
	fma.rn.f64 	%fd192, %fd191, %fd187, 0d3F56C16C1852B7AF;
	fma.rn.f64 	%fd193, %fd192, %fd187, 0d3F81111111122322;
	fma.rn.f64 	%fd194, %fd193, %fd187, 0d3FA55555555502A1;
	fma.rn.f64 	%fd195, %fd194, %fd187, 0d3FC5555555555511;
	fma.rn.f64 	%fd196, %fd195, %fd187, 0d3FE000000000000B;
	fma.rn.f64 	%fd197, %fd196, %fd187, 0d3FF0000000000000;
	fma.rn.f64 	%fd198, %fd197, %fd187, 0d3FF0000000000000;
	{
	.reg .b32 %temp; 
	mov.b64 	{%r11, %temp}, %fd198;
	}
	{
	.reg .b32 %temp; 
	mov.b64 	{%temp, %r12}, %fd198;
	}
	shl.b32 	%r561, %r10, 20;
	add.s32 	%r562, %r561, %r12;
	mov.b64 	%fd652, {%r11, %r562};
	{
	.reg .b32 %temp; 
	mov.b64 	{%temp, %r563}, %fd182;
	}
	mov.b32 	%f22, %r563;
	abs.f32 	%f2, %f22;
	setp.lt.f32 	%p5, %f2, 0f4086232B;
	@%p5 bra 	$L__BB1_7;
	setp.gt.f64 	%p6, %fd685, 0d0000000000000000;
	mov.f64 	%fd199, 0d7FF0000000000000;
	sub.f64 	%fd200, %fd199, %fd685;
	selp.f64 	%fd652, 0d0000000000000000, %fd200, %p6;
	setp.geu.f32 	%p7, %f2, 0f40874800;
	@%p7 bra 	$L__BB1_7;
	shr.u32 	%r564, %r10, 31;
	add.s32 	%r565, %r10, %r564;
	shr.s32 	%r566, %r565, 1;
	shl.b32 	%r567, %r566, 20;
	add.s32 	%r568, %r12, %r567;
	mov.b64 	%fd201, {%r11, %r568};
	sub.s32 	%r569, %r10, %r566;
	shl.b32 	%r570, %r569, 20;
	add.s32 	%r571, %r570, 1072693248;
	mov.b32 	%r572, 0;
	mov.b64 	%fd202, {%r572, %r571};
	mul.f64 	%fd652, %fd202, %fd201;
$L__BB1_7:
	mul.f64 	%fd203, %fd652, 0d3FF9511527291D03;
	mul.f64 	%fd204, %fd651, 0d3FF9511527291D03;
	mul.f64 	%fd19, %fd204, %fd203;
	neg.f64 	%fd205, %fd686;
	fma.rn.f64 	%fd206, %fd686, 0dBFF71547652B82FE, 0d4338000000000000;
	{
	.reg .b32 %temp; 
	mov.b64 	{%r13, %temp}, %fd206;
	}
	mov.f64 	%fd207, 0dC338000000000000;
	add.rn.f64 	%fd208, %fd206, %fd207;
	fma.rn.f64 	%fd209, %fd208, 0dBFE62E42FEFA39EF, %fd205;
	fma.rn.f64 	%fd210, %fd208, 0dBC7ABC9E3B39803F, %fd209;
	fma.rn.f64 	%fd211, %fd210, 0d3E5ADE1569CE2BDF, 0d3E928AF3FCA213EA;
	fma.rn.f64 	%fd212, %fd211, %fd210, 0d3EC71DEE62401315;
	fma.rn.f64 	%fd213, %fd212, %fd210, 0d3EFA01997C89EB71;
	fma.rn.f64 	%fd214, %fd213, %fd210, 0d3F2A01A014761F65;
	fma.rn.f64 	%fd215, %fd214, %fd210, 0d3F56C16C1852B7AF;
	fma.rn.f64 	%fd216, %fd215, %fd210, 0d3F81111111122322;
	fma.rn.f64 	%fd217, %fd216, %fd210, 0d3FA55555555502A1;
	fma.rn.f64 	%fd218, %fd217, %fd210, 0d3FC5555555555511;
	fma.rn.f64 	%fd219, %fd218, %fd210, 0d3FE000000000000B;
	fma.rn.f64 	%fd220, %fd219, %fd210, 0d3FF0000000000000;
	fma.rn.f64 	%fd221, %fd220, %fd210, 0d3FF0000000000000;
	{
	.reg .b32 %temp; 
	mov.b64 	{%r14, %temp}, %fd221;
	}
	{
	.reg .b32 %temp; 
	mov.b64 	{%temp, %r15}, %fd221;
	}
	shl.b32 	%r573, %r13, 20;
	add.s32 	%r574, %r573, %r15;
	mov.b64 	%fd653, {%r14, %r574};
	{
	.reg .b32 %temp; 
	mov.b64 	{%temp, %r575}, %fd205;
	}
	mov.b32 	%f23, %r575;
	abs.f32 	%f3, %f23;
	setp.lt.f32 	%p8, %f3, 0f4086232B;
	@%p8 bra 	$L__BB1_10;
	setp.gt.f64 	%p9, %fd686, 0d0000000000000000;
	mov.f64 	%fd222, 0d7FF0000000000000;
	sub.f64 	%fd223, %fd222, %fd686;
	selp.f64 	%fd653, 0d0000000000000000, %fd223, %p9;
	setp.geu.f32 	%p10, %f3, 0f40874800;
	@%p10 bra 	$L__BB1_10;
	shr.u32 	%r576, %r13, 31;
	add.s32 	%r577, %r13, %r576;
	shr.s32 	%r578, %r577, 1;
	shl.b32 	%r579, %r578, 20;
	add.s32 	%r580, %r15, %r579;
	mov.b64 	%fd224, {%r14, %r580};
	sub.s32 	%r581, %r13, %r578;
	shl.b32 	%r582, %r581, 20;
	add.s32 	%r583, %r582, 1072693248;
	mov.b32 	%r584, 0;
	mov.b64 	%fd225, {%r584, %r583};
	mul.f64 	%fd653, %fd225, %fd224;
$L__BB1_10:
	mul.f64 	%fd226, %fd653, 0d3FF9511527291D03;
	mul.f64 	%fd24, %fd19, %fd226;
	neg.f64 	%fd227, %fd687;
	fma.rn.f64 	%fd228, %fd687, 0dBFF71547652B82FE, 0d4338000000000000;
	{
	.reg .b32 %temp; 
	mov.b64 	{%r16, %temp}, %fd228;
	}
	mov.f64 	%fd229, 0dC338000000000000;
	add.rn.f64 	%fd230, %fd228, %fd229;
	fma.rn.f64 	%fd231, %fd230, 0dBFE62E42FEFA39EF, %fd227;
	fma.rn.f64 	%fd232, %fd230, 0dBC7ABC9E3B39803F, %fd231;
	fma.rn.f64 	%fd233, %fd232, 0d3E5ADE1569CE2BDF, 0d3E928AF3FCA213EA;
	fma.rn.f64 	%fd234, %fd233, %fd232, 0d3EC71DEE62401315;
	fma.rn.f64 	%fd235, %fd234, %fd232, 0d3EFA01997C89EB71;
	fma.rn.f64 	%fd236, %fd235, %fd232, 0d3F2A01A014761F65;
	fma.rn.f64 	%fd237, %fd236, %fd232, 0d3F56C16C1852B7AF;
	fma.rn.f64 	%fd238, %fd237, %fd232, 0d3F81111111122322;
	fma.rn.f64 	%fd239, %fd238, %fd232, 0d3FA55555555502A1;
	fma.rn.f64 	%fd240, %fd239, %fd232, 0d3FC5555555555511;
	fma.rn.f64 	%fd241, %fd240, %fd232, 0d3FE000000000000B;
	fma.rn.f64 	%fd242, %fd241, %fd232, 0d3FF0000000000000;
	fma.rn.f64 	%fd243, %fd242, %fd232, 0d3FF0000000000000;
	{
	.reg .b32 %temp; 
	mov.b64 	{%r17, %temp}, %fd243;
	}
	{
	.reg .b32 %temp; 
	mov.b64 	{%temp, %r18}, %fd243;
	}
	shl.b32 	%r585, %r16, 20;
	add.s32 	%r586, %r585, %r18;
	mov.b64 	%fd654, {%r17, %r586};
	{
	.reg .b32 %temp; 
	mov.b64 	{%temp, %r587}, %fd227;
	}
	mov.b32 	%f24, %r587;
	abs.f32 	%f4, %f24;
	setp.lt.f32 	%p11, %f4, 0f4086232B;
	@%p11 bra 	$L__BB1_13;
	setp.gt.f64 	%p12, %fd687, 0d0000000000000000;
	mov.f64 	%fd244, 0d7FF0000000000000;
	sub.f64 	%fd245, %fd244, %fd687;
	selp.f64 	%fd654, 0d0000000000000000, %fd245, %p12;
	setp.geu.f32 	%p13, %f4, 0f40874800;
	@%p13 bra 	$L__BB1_13;
	shr.u32 	%r588, %r16, 31;
	add.s32 	%r589, %r16, %r588;
	shr.s32 	%r590, %r589, 1;
	shl.b32 	%r591, %r590, 20;
	add.s32 	%r592, %r18, %r591;
	mov.b64 	%fd246, {%r17, %r592};
	sub.s32 	%r593, %r16, %r590;
	shl.b32 	%r594, %r593, 20;
	add.s32 	%r595, %r594, 1072693248;
	mov.b32 	%r596, 0;
	mov.b64 	%fd247, {%r596, %r595};
	mul.f64 	%fd654, %fd247, %fd246;
$L__BB1_13:
	mul.f64 	%fd248, %fd654, 0d3FF9511527291D03;
	mul.f64 	%fd29, %fd24, %fd248;
	neg.f64 	%fd249, %fd688;
	fma.rn.f64 	%fd250, %fd688, 0dBFF71547652B82FE, 0d4338000000000000;
	{
	.reg .b32 %temp; 
	mov.b64 	{%r19, %temp}, %fd250;
	}
	mov.f64 	%fd251, 0dC338000000000000;
	add.rn.f64 	%fd252, %fd250, %fd251;
	fma.rn.f64 	%fd253, %fd252, 0dBFE62E42FEFA39EF, %fd249;
	fma.rn.f64 	%fd254, %fd252, 0dBC7ABC9E3B39803F, %fd253;
	fma.rn.f64 	%fd255, %fd254, 0d3E5ADE1569CE2BDF, 0d3E928AF3FCA213EA;
	fma.rn.f64 	%fd256, %fd255, %fd254, 0d3EC71DEE62401315;
	fma.rn.f64 	%fd257, %fd256, %fd254, 0d3EFA01997C89EB71;
	fma.rn.f64 	%fd258, %fd257, %fd254, 0d3F2A01A014761F65;
	fma.rn.f64 	%fd259, %fd258, %fd254, 0d3F56C16C1852B7AF;
	fma.rn.f64 	%fd260, %fd259, %fd254, 0d3F81111111122322;
	fma.rn.f64 	%fd261, %fd260, %fd254, 0d3FA55555555502A1;
	fma.rn.f64 	%fd262, %fd261, %fd254, 0d3FC5555555555511;
	fma.rn.f64 	%fd263, %fd262, %fd254, 0d3FE000000000000B;
	fma.rn.f64 	%fd264, %fd263, %fd254, 0d3FF0000000000000;
	fma.rn.f64 	%fd265, %fd264, %fd254, 0d3FF0000000000000;
	{
	.reg .b32 %temp; 
	mov.b64 	{%r20, %temp}, %fd265;
	}
	{
	.reg .b32 %temp; 
	mov.b64 	{%temp, %r21}, %fd265;
	}
	shl.b32 	%r597, %r19, 20;
	add.s32 	%r598, %r597, %r21;
	mov.b64 	%fd655, {%r20, %r598};
	{
	.reg .b32 %temp; 
	mov.b64 	{%temp, %r599}, %fd249;
	}
	mov.b32 	%f25, %r599;
	abs.f32 	%f5, %f25;
	setp.lt.f32 	%p14, %f5, 0f4086232B;
	@%p14 bra 	$L__BB1_16;
	setp.gt.f64 	%p15, %fd688, 0d0000000000000000;
	mov.f64 	%fd266, 0d7FF0000000000000;
	sub.f64 	%fd267, %fd266, %fd688;
	selp.f64 	%fd655, 0d0000000000000000, %fd267, %p15;
	setp.geu.f32 	%p16, %f5, 0f40874800;
	@%p16 bra 	$L__BB1_16;
	shr.u32 	%r600, %r19, 31;
	add.s32 	%r601, %r19, %r600;
	shr.s32 	%r602, %r601, 1;
	shl.b32 	%r603, %r602, 20;
	add.s32 	%r604, %r21, %r603;
	mov.b64 	%fd268, {%r20, %r604};
	sub.s32 	%r605, %r19, %r602;
	shl.b32 	%r606, %r605, 20;
	add.s32 	%r607, %r606, 1072693248;
	mov.b32 	%r608, 0;
	mov.b64 	%fd269, {%r608, %r607};
	mul.f64 	%fd655, %fd269, %fd268;
$L__BB1_16:
	mul.f64 	%fd270, %fd655, 0d3FF9511527291D03;
	mul.f64 	%fd34, %fd29, %fd270;
	neg.f64 	%fd271, %fd689;
	fma.rn.f64 	%fd272, %fd689, 0dBFF71547652B82FE, 0d4338000000000000;
	{
	.reg .b32 %temp; 
	mov.b64 	{%r22, %temp}, %fd272;
	}
	mov.f64 	%fd273, 0dC338000000000000;
	add.rn.f64 	%fd274, %fd272, %fd273;
	fma.rn.f64 	%fd275, %fd274, 0dBFE62E42FEFA39EF, %fd271;
	fma.rn.f64 	%fd276, %fd274, 0dBC7ABC9E3B39803F, %fd275;
	fma.rn.f64 	%fd277, %fd276, 0d3E5ADE1569CE2BDF, 0d3E928AF3FCA213EA;
	fma.rn.f64 	%fd278, %fd277, %fd276, 0d3EC71DEE62401315;
	fma.rn.f64 	%fd279, %fd278, %fd276, 0d3EFA01997C89EB71;
	fma.rn.f64 	%fd280, %fd279, %fd276, 0d3F2A01A014761F65;
	fma.rn.f64 	%fd281, %fd280, %fd276, 0d3F56C16C1852B7AF;
	fma.rn.f64 	%fd282, %fd281, %fd276, 0d3F81111111122322;
	fma.rn.f64 	%fd283, %fd282, %fd276, 0d3FA55555555502A1;
	fma.rn.f64 	%fd284, %fd283, %fd276, 0d3FC5555555555511;
	fma.rn.f64 	%fd285, %fd284, %fd276, 0d3FE000000000000B;
	fma.rn.f64 	%fd286, %fd285, %fd276, 0d3FF0000000000000;
	fma.rn.f64 	%fd287, %fd286, %fd276, 0d3FF0000000000000;
	{
	.reg .b32 %temp; 
	mov.b64 	{%r23, %temp}, %fd287;
	}
	{
	.reg .b32 %temp; 
	mov.b64 	{%temp, %r24}, %fd287;
	}
	shl.b32 	%r609, %r22, 20;
	add.s32 	%r610, %r609, %r24;
	mov.b64 	%fd656, {%r23, %r610};
	{
	.reg .b32 %temp; 
	mov.b64 	{%temp, %r611}, %fd271;
	}
	mov.b32 	%f26, %r611;
	abs.f32 	%f6, %f26;
	setp.lt.f32 	%p17, %f6, 0f4086232B;
	@%p17 bra 	$L__BB1_19;
	setp.gt.f64 	%p18, %fd689, 0d0000000000000000;
	mov.f64 	%fd288, 0d7FF0000000000000;
	sub.f64 	%fd289, %fd288, %fd689;
	selp.f64 	%fd656, 0d0000000000000000, %fd289, %p18;
	setp.geu.f32 	%p19, %f6, 0f40874800;
	@%p19 bra 	$L__BB1_19;
	shr.u32 	%r612, %r22, 31;
	add.s32 	%r613, %r22, %r612;
	shr.s32 	%r614, %r613, 1;
	shl.b32 	%r615, %r614, 20;
	add.s32 	%r616, %r24, %r615;
	mov.b64 	%fd290, {%r23, %r616};
	sub.s32 	%r617, %r22, %r614;
	shl.b32 	%r618, %r617, 20;
	add.s32 	%r619, %r618, 1072693248;
	mov.b32 	%r620, 0;
	mov.b64 	%fd291, {%r620, %r619};
	mul.f64 	%fd656, %fd291, %fd290;
$L__BB1_19:
	mul.f64 	%fd292, %fd656, 0d3FF9511527291D03;
	mul.f64 	%fd39, %fd34, %fd292;
	neg.f64 	%fd293, %fd690;
	fma.rn.f64 	%fd294, %fd690, 0dBFF71547652B82FE, 0d4338000000000000;
	{
	.reg .b32 %temp; 
	mov.b64 	{%r25, %temp}, %fd294;
	}
	mov.f64 	%fd295, 0dC338000000000000;
	add.rn.f64 	%fd296, %fd294, %fd295;
	fma.rn.f64 	%fd297, %fd296, 0dBFE62E42FEFA39EF, %fd293;
	fma.rn.f64 	%fd298, %fd296, 0dBC7ABC9E3B39803F, %fd297;
	fma.rn.f64 	%fd299, %fd298, 0d3E5ADE1569CE2BDF, 0d3E928AF3FCA213EA;
	fma.rn.f64 	%fd300, %fd299, %fd298, 0d3EC71DEE62401315;
	fma.rn.f64 	%fd301, %fd300, %fd298, 0d3EFA01997C89EB71;
	fma.rn.f64 	%fd302, %fd301, %fd298, 0d3F2A01A014761F65;
	fma.rn.f64 	%fd303, %fd302, %fd298, 0d3F56C16C1852B7AF;
	fma.rn.f64 	%fd304, %fd303, %fd298, 0d3F81111111122322;
	fma.rn.f64 	%fd305, %fd304, %fd298, 0d3FA55555555502A1;
	fma.rn.f64 	%fd306, %fd305, %fd298, 0d3FC5555555555511;
	fma.rn.f64 	%fd307, %fd306, %fd298, 0d3FE000000000000B;
	fma.rn.f64 	%fd308, %fd307, %fd298, 0d3FF0000000000000;
	fma.rn.f64 	%fd309, %fd308, %fd298, 0d3FF0000000000000;
	{
	.reg .b32 %temp; 
	mov.b64 	{%r26, %temp}, %fd309;
	}
	{
	.reg .b32 %temp; 
	mov.b64 	{%temp, %r27}, %fd309;
	}
	shl.b32 	%r621, %r25, 20;
	add.s32 	%r622, %r621, %r27;
	mov.b64 	%fd657, {%r26, %r622};
	{
	.reg .b32 %temp; 
	mov.b64 	{%temp, %r623}, %fd293;
	}
	mov.b32 	%f27, %r623;
	abs.f32 	%f7, %f27;
	setp.lt.f32 	%p20, %f7, 0f4086232B;
	@%p20 bra 	$L__BB1_22;
	setp.gt.f64 	%p21, %fd690, 0d0000000000000000;
	mov.f64 	%fd310, 0d7FF0000000000000;
	sub.f64 	%fd311, %fd310, %fd690;
	selp.f64 	%fd657, 0d0000000000000000, %fd311, %p21;
	setp.geu.f32 	%p22, %f7, 0f40874800;
	@%p22 bra 	$L__BB1_22;
	shr.u32 	%r624, %r25, 31;
	add.s32 	%r625, %r25, %r624;
	shr.s32 	%r626, %r625, 1;
	shl.b32 	%r627, %r626, 20;
	add.s32 	%r628, %r27, %r627;
	mov.b64 	%fd312, {%r26, %r628};
	sub.s32 	%r629, %r25, %r626;
	shl.b32 	%r630, %r629, 20;
	add.s32 	%r631, %r630, 1072693248;
	mov.b32 	%r632, 0;
	mov.b64 	%fd313, {%r632, %r631};
	mul.f64 	%fd657, %fd313, %fd312;
$L__BB1_22:
	mul.f64 	%fd314, %fd657, 0d3FF9511527291D03;
	mul.f64 	%fd44, %fd39, %fd314;
	neg.f64 	%fd315, %fd691;
	fma.rn.f64 	%fd316, %fd691, 0dBFF71547652B82FE, 0d4338000000000000;
	{
	.reg .b32 %temp; 
	mov.b64 	{%r28, %temp}, %fd316;
	}
	mov.f64 	%fd317, 0dC338000000000000;
	add.rn.f64 	%fd318, %fd316, %fd317;
	fma.rn.f64 	%fd319, %fd318, 0dBFE62E42FEFA39EF, %fd315;
	fma.rn.f64 	%fd320, %fd318, 0dBC7ABC9E3B39803F, %fd319;
	fma.rn.f64 	%fd321, %fd320, 0d3E5ADE1569CE2BDF, 0d3E928AF3FCA213EA;
	fma.rn.f64 	%fd322, %fd321, %fd320, 0d3EC71DEE62401315;
	fma.rn.f64 	%fd323, %fd322, %fd320, 0d3EFA01997C89EB71;
	fma.rn.f64 	%fd324, %fd323, %fd320, 0d3F2A01A014761F65;
	fma.rn.f64 	%fd325, %fd324, %fd320, 0d3F56C16C1852B7AF;
	fma.rn.f64 	%fd326, %fd325, %fd320, 0d3F81111111122322;
	fma.rn.f64 	%fd327, %fd326, %fd320, 0d3FA55555555502A1;
	fma.rn.f64 	%fd328, %fd327, %fd320, 0d3FC5555555555511;
	fma.rn.f64 	%fd329, %fd328, %fd320, 0d3FE000000000000B;
	fma.rn.f64 	%fd330, %fd329, %fd320, 0d3FF0000000000000;
	fma.rn.f64 	%fd331, %fd330, %fd320, 0d3FF0000000000000;
	{
	.reg .b32 %temp; 
	mov.b64 	{%r29, %temp}, %fd331;
	}
	{
	.reg .b32 %temp; 
	mov.b64 	{%temp, %r30}, %fd331;
	}
	shl.b32 	%r633, %r28, 20;
	add.s32 	%r634, %r633, %r30;
	mov.b64 	%fd658, {%r29, %r634};
	{
	.reg .b32 %temp; 
	mov.b64 	{%temp, %r635}, %fd315;
	}
	mov.b32 	%f28, %r635;
	abs.f32 	%f8, %f28;
	setp.lt.f32 	%p23, %f8, 0f4086232B;
	@%p23 bra 	$L__BB1_25;
	setp.gt.f64 	%p24, %fd691, 0d0000000000000000;
	mov.f64 	%fd332, 0d7FF0000000000000;
	sub.f64 	%fd333, %fd332, %fd691;
	selp.f64 	%fd658, 0d0000000000000000, %fd333, %p24;
	setp.geu.f32 	%p25, %f8, 0f40874800;
	@%p25 bra 	$L__BB1_25;
	shr.u32 	%r636, %r28, 31;
	add.s32 	%r637, %r28, %r636;
	shr.s32 	%r638, %r637, 1;
	shl.b32 	%r639, %r638, 20;
	add.s32 	%r640, %r30, %r639;
	mov.b64 	%fd334, {%r29, %r640};
	sub.s32 	%r641, %r28, %r638;
	shl.b32 	%r642, %r641, 20;
	add.s32 	%r643, %r642, 1072693248;
	mov.b32 	%r644, 0;
	mov.b64 	%fd335, {%r644, %r643};
	mul.f64 	%fd658, %fd335, %fd334;
$L__BB1_25:
	mul.f64 	%fd336, %fd658, 0d3FF9511527291D03;
	mul.f64 	%fd49, %fd44, %fd336;
	neg.f64 	%fd337, %fd692;
	fma.rn.f64 	%fd338, %fd692, 0dBFF71547652B82FE, 0d4338000000000000;
	{
	.reg .b32 %temp; 
	mov.b64 	{%r31, %temp}, %fd338;
	}
	mov.f64 	%fd339, 0dC338000000000000;
	add.rn.f64 	%fd340, %fd338, %fd339;
	fma.rn.f64 	%fd341, %fd340, 0dBFE62E42FEFA39EF, %fd337;
	fma.rn.f64 	%fd342, %fd340, 0dBC7ABC9E3B39803F, %fd341;
	fma.rn.f64 	%fd343, %fd342, 0d3E5ADE1569CE2BDF, 0d3E928AF3FCA213EA;
	fma.rn.f64 	%fd344, %fd343, %fd342, 0d3EC71DEE62401315;
	fma.rn.f64 	%fd345, %fd344, %fd342, 0d3EFA01997C89EB71;
	fma.rn.f64 	%fd346, %fd345, %fd342, 0d3F2A01A014761F65;
	fma.rn.f64 	%fd347, %fd346, %fd342, 0d3F56C16C1852B7AF;
	fma.rn.f64 	%fd348, %fd347, %fd342, 0d3F81111111122322;
	fma.rn.f64 	%fd349, %fd348, %fd342, 0d3FA55555555502A1;
	fma.rn.f64 	%fd350, %fd349, %fd342, 0d3FC5555555555511;
	fma.rn.f64 	%fd351, %fd350, %fd342, 0d3FE000000000000B;
	fma.rn.f64 	%fd352, %fd351, %fd342, 0d3FF0000000000000;
	fma.rn.f64 	%fd353, %fd352, %fd342, 0d3FF0000000000000;
	{
	.reg .b32 %temp; 
	mov.b64 	{%r32, %temp}, %fd353;
	}
	{
	.reg .b32 %temp; 
	mov.b64 	{%temp, %r33}, %fd353;
	}
	shl.b32 	%r645, %r31, 20;
	add.s32 	%r646, %r645, %r33;
	mov.b64 	%fd659, {%r32, %r646};
	{
	.reg .b32 %temp; 
	mov.b64 	{%temp, %r647}, %fd337;
	}
	mov.b32 	%f29, %r647;
	abs.f32 	%f9, %f29;
	setp.lt.f32 	%p26, %f9, 0f4086232B;
	@%p26 bra 	$L__BB1_28;
	setp.gt.f64 	%p27, %fd692, 0d0000000000000000;
	mov.f64 	%fd354, 0d7FF0000000000000;
	sub.f64 	%fd355, %fd354, %fd692;
	selp.f64 	%fd659, 0d0000000000000000, %fd355, %p27;
	setp.geu.f32 	%p28, %f9, 0f40874800;
	@%p28 bra 	$L__BB1_28;
	shr.u32 	%r648, %r31, 31;
	add.s32 	%r649, %r31, %r648;
	shr.s32 	%r650, %r649, 1;
	shl.b32 	%r651, %r650, 20;
	add.s32 	%r652, %r33, %r651;
	mov.b64 	%fd356, {%r32, %r652};
	sub.s32 	%r653, %r31, %r650;
	shl.b32 	%r654, %r653, 20;
	add.s32 	%r655, %r654, 1072693248;
	mov.b32 	%r656, 0;
	mov.b64 	%fd357, {%r656, %r655};
	mul.f64 	%fd659, %fd357, %fd356;
$L__BB1_28:
	mul.f64 	%fd358, %fd659, 0d3FF9511527291D03;
	mul.f64 	%fd54, %fd49, %fd358;
	neg.f64 	%fd359, %fd693;
	fma.rn.f64 	%fd360, %fd693, 0dBFF71547652B82FE, 0d4338000000000000;
	{
	.reg .b32 %temp; 
	mov.b64 	{%r34, %temp}, %fd360;
	}
	mov.f64 	%fd361, 0dC338000000000000;
	add.rn.f64 	%fd362, %fd360, %fd361;
	fma.rn.f64 	%fd363, %fd362, 0dBFE62E42FEFA39EF, %fd359;
	fma.rn.f64 	%fd364, %fd362, 0dBC7ABC9E3B39803F, %fd363;
	fma.rn.f64 	%fd365, %fd364, 0d3E5ADE1569CE2BDF, 0d3E928AF3FCA213EA;
	fma.rn.f64 	%fd366, %fd365, %fd364, 0d3EC71DEE62401315;
	fma.rn.f64 	%fd367, %fd366, %fd364, 0d3EFA01997C89EB71;
	fma.rn.f64 	%fd368, %fd367, %fd364, 0d3F2A01A014761F65;
	fma.rn.f64 	%fd369, %fd368, %fd364, 0d3F56C16C1852B7AF;
	fma.rn.f64 	%fd370, %fd369, %fd364, 0d3F81111111122322;
	fma.rn.f64 	%fd371, %fd370, %fd364, 0d3FA55555555502A1;
	fma.rn.f64 	%fd372, %fd371, %fd364, 0d3FC5555555555511;
	fma.rn.f64 	%fd373, %fd372, %fd364, 0d3FE000000000000B;
	fma.rn.f64 	%fd374, %fd373, %fd364, 0d3FF0000000000000;
	fma.rn.f64 	%fd375, %fd374, %fd364, 0d3FF0000000000000;
	{
	.reg .b32 %temp; 
	mov.b64 	{%r35, %temp}, %fd375;
	}
	{
	.reg .b32 %temp; 
	mov.b64 	{%temp, %r36}, %fd375;
	}
	shl.b32 	%r657, %r34, 20;
	add.s32 	%r658, %r657, %r36;
	mov.b64 	%fd660, {%r35, %r658};
	{
	.reg .b32 %temp; 
	mov.b64 	{%temp, %r659}, %fd359;
	}
	mov.b32 	%f30, %r659;
	abs.f32 	%f10, %f30;
	setp.lt.f32 	%p29, %f10, 0f4086232B;
	@%p29 bra 	$L__BB1_31;
	setp.gt.f64 	%p30, %fd693, 0d0000000000000000;
	mov.f64 	%fd376, 0d7FF0000000000000;
	sub.f64 	%fd377, %fd376, %fd693;
	selp.f64 	%fd660, 0d0000000000000000, %fd377, %p30;
	setp.geu.f32 	%p31, %f10, 0f40874800;
	@%p31 bra 	$L__BB1_31;
	shr.u32 	%r660, %r34, 31;
	add.s32 	%r661, %r34, %r660;
	shr.s32 	%r662, %r661, 1;
	shl.b32 	%r663, %r662, 20;
	add.s32 	%r664, %r36, %r663;
	mov.b64 	%fd378, {%r35, %r664};
	sub.s32 	%r665, %r34, %r662;
	shl.b32 	%r666, %r665, 20;
	add.s32 	%r667, %r666, 1072693248;
	mov.b32 	%r668, 0;
	mov.b64 	%fd379, {%r668, %r667};
	mul.f64 	%fd660, %fd379, %fd378;
$L__BB1_31:
	mul.f64 	%fd381, %fd660, 0d3FF9511527291D03;
	mul.f64 	%fd694, %fd54, %fd381;
	setp.eq.s64 	%p32, %rd11, 0;
	mov.f64 	%fd695, 0d0000000000000000;
	mov.f64 	%fd696, %fd695;
	@%p32 bra 	$L__BB1_166;
	xor.b32  	%r1708, %r6, -1767562579;
	mov.b32 	%r1713, 0;
	mov.b32 	%r1714, 2;
	mov.f64 	%fd696, 0d0000000000000000;
	mov.f64 	%fd695, %fd696;
	mov.u32 	%r1836, %r1714;
$L__BB1_33:
	mov.f64 	%fd72, %fd694;
	mov.f64 	%fd69, %fd693;
	mov.f64 	%fd68, %fd692;
	mov.f64 	%fd67, %fd691;
	mov.f64 	%fd66, %fd690;
	mov.f64 	%fd65, %fd689;
	mov.f64 	%fd64, %fd688;
	mov.f64 	%fd63, %fd687;
	mov.f64 	%fd62, %fd686;
	mov.f64 	%fd61, %fd685;
	mov.f64 	%fd60, %fd684;
	mov.b32 	%r1706, 2;
	setp.eq.s32 	%p33, %r1836, 1;
	mov.u32 	%r1705, %r1709;
	@%p33 bra 	$L__BB1_42;
	setp.eq.s32 	%p34, %r1836, 3;
	@%p34 bra 	$L__BB1_38;
	setp.ne.s32 	%p35, %r1836, 2;
	@%p35 bra 	$L__BB1_37;
	mov.b32 	%r1706, 3;
	mov.u32 	%r1705, %r1708;
	bra.uni 	$L__BB1_42;
$L__BB1_37:
	add.s32 	%r1706, %r1836, 1;
	mov.u32 	%r1705, %r1710;
	bra.uni 	$L__BB1_42;
$L__BB1_38:
	add.s32 	%r1714, %r1714, 1;
	setp.ne.s32 	%p36, %r1714, 0;
	@%p36 bra 	$L__BB1_41;
	add.s32 	%r1713, %r1713, 1;
	setp.ne.s32 	%p37, %r1713, 0;
	@%p37 bra 	$L__BB1_41;
	add.s32 	%r1712, %r1712, 1;
	setp.eq.s32 	%p38, %r1712, 0;
	selp.u32 	%r673, 1, 0, %p38;
	add.s32 	%r1711, %r1711, %r673;
	mov.b32 	%r1713, 0;
$L__BB1_41:
	mov.b32 	%r675, -766435501;
	mul.hi.u32 	%r676, %r675, %r1714;
	mul.lo.s32 	%r677, %r1714, -766435501;
	mov.b32 	%r678, -845247145;
	mul.hi.u32 	%r679, %r678, %r1712;
	mul.lo.s32 	%r680, %r1712, -845247145;
	xor.b32  	%r681, %r1713, %r679;
	xor.b32  	%r682, %r681, 12345;
	xor.b32  	%r683, %r1711, %r676;
	mul.hi.u32 	%r684, %r675, %r682;
	mul.lo.s32 	%r685, %r682, -766435501;
	mul.hi.u32 	%r686, %r678, %r683;
	mul.lo.s32 	%r687, %r683, -845247145;
	xor.b32  	%r688, %r680, %r686;
	xor.b32  	%r689, %r688, -1640519182;
	xor.b32  	%r690, %r677, %r684;
	xor.b32  	%r691, %r690, -1150833019;
	mul.hi.u32 	%r692, %r675, %r689;
	mul.lo.s32 	%r693, %r689, -766435501;
	mul.hi.u32 	%r694, %r678, %r691;
	mul.lo.s32 	%r695, %r691, -845247145;
	xor.b32  	%r696, %r687, %r694;
	xor.b32  	%r697, %r696, 1013916587;
	xor.b32  	%r698, %r685, %r692;
	xor.b32  	%r699, %r698, 1993301258;
	mul.hi.u32 	%r700, %r675, %r697;
	mul.lo.s32 	%r701, %r697, -766435501;
	mul.hi.u32 	%r702, %r678, %r699;
	mul.lo.s32 	%r703, %r699, -845247145;
	xor.b32  	%r704, %r695, %r702;
	xor.b32  	%r705, %r704, -626614940;
	xor.b32  	%r706, %r693, %r700;
	xor.b32  	%r707, %r706, 842468239;
	mul.hi.u32 	%r708, %r675, %r705;
	mul.lo.s32 	%r709, %r705, -766435501;
	mul.hi.u32 	%r710, %r678, %r707;
	mul.lo.s32 	%r711, %r707, -845247145;
	xor.b32  	%r712, %r703, %r710;
	xor.b32  	%r713, %r712, 2027820829;
	xor.b32  	%r714, %r701, %r708;
	xor.b32  	%r715, %r714, -308364780;
	mul.hi.u32 	%r716, %r675, %r713;
	mul.lo.s32 	%r717, %r713, -766435501;
	mul.hi.u32 	%r718, %r678, %r715;
	mul.lo.s32 	%r719, %r715, -845247145;
	xor.b32  	%r720, %r711, %r718;
	xor.b32  	%r721, %r720, 387289302;
	xor.b32  	%r722, %r709, %r716;
	xor.b32  	%r723, %r722, -1459197799;
	mul.hi.u32 	%r724, %r675, %r721;
	mul.lo.s32 	%r725, %r721, -766435501;
	mul.hi.u32 	%r726, %r678, %r723;
	mul.lo.s32 	%r727, %r723, -845247145;
	xor.b32  	%r728, %r719, %r726;
	xor.b32  	%r729, %r728, -1253242225;
	xor.b32  	%r730, %r717, %r724;
	xor.b32  	%r731, %r730, 1684936478;
	mul.hi.u32 	%r732, %r675, %r729;
	mul.lo.s32 	%r733, %r729, -766435501;
	mul.hi.u32 	%r734, %r678, %r731;
	mul.lo.s32 	%r735, %r731, -845247145;
	xor.b32  	%r736, %r727, %r734;
	xor.b32  	%r737, %r736, 1401193544;
	xor.b32  	%r738, %r725, %r732;
	xor.b32  	%r739, %r738, 534103459;
	mul.hi.u32 	%r740, %r675, %r737;
	mul.lo.s32 	%r741, %r737, -766435501;
	mul.hi.u32 	%r742, %r678, %r739;
	mul.lo.s32 	%r743, %r739, -845247145;
	xor.b32  	%r744, %r735, %r742;
	xor.b32  	%r745, %r744, -239337983;
	xor.b32  	%r746, %r733, %r740;
	xor.b32  	%r747, %r746, -616729560;
	mul.hi.u32 	%r748, %r675, %r745;
	mul.lo.s32 	%r55, %r745, -766435501;
	mul.hi.u32 	%r749, %r678, %r747;
	mul.lo.s32 	%r1709, %r747, -845247145;
	xor.b32  	%r750, %r743, %r749;
	xor.b32  	%r1710, %r750, -1879869510;
	xor.b32  	%r751, %r741, %r748;
	xor.b32  	%r1708, %r751, -1767562579;
	mov.b32 	%r1706, 0;
	mov.u32 	%r1705, %r1707;
	mov.u32 	%r1707, %r55;
$L__BB1_42:
	mov.b32 	%r1719, 2;
	setp.eq.s32 	%p39, %r1706, 1;
	mov.u32 	%r1718, %r1709;
	@%p39 bra 	$L__BB1_51;
	setp.eq.s32 	%p40, %r1706, 3;
	@%p40 bra 	$L__BB1_47;
	setp.ne.s32 	%p41, %r1706, 2;
	@%p41 bra 	$L__BB1_46;
	mov.b32 	%r1719, 3;
	mov.u32 	%r1718, %r1708;
	bra.uni 	$L__BB1_51;
$L__BB1_46:
	add.s32 	%r1719, %r1706, 1;
	mov.u32 	%r1718, %r1710;
	bra.uni 	$L__BB1_51;
$L__BB1_47:
	add.s32 	%r1714, %r1714, 1;
	setp.ne.s32 	%p42, %r1714, 0;
	@%p42 bra 	$L__BB1_50;
	add.s32 	%r1713, %r1713, 1;
	setp.ne.s32 	%p43, %r1713, 0;
	@%p43 bra 	$L__BB1_50;
	add.s32 	%r1712, %r1712, 1;
	setp.eq.s32 	%p44, %r1712, 0;
	selp.u32 	%r755, 1, 0, %p44;
	add.s32 	%r1711, %r1711, %r755;
	mov.b32 	%r1713, 0;
$L__BB1_50:
	mov.b32 	%r757, -766435501;
	mul.hi.u32 	%r758, %r757, %r1714;
	mul.lo.s32 	%r759, %r1714, -766435501;
	mov.b32 	%r760, -845247145;
	mul.hi.u32 	%r761, %r760, %r1712;
	mul.lo.s32 	%r762, %r1712, -845247145;
	xor.b32  	%r763, %r1713, %r761;
	xor.b32  	%r764, %r763, 12345;
	xor.b32  	%r765, %r1711, %r758;
	mul.hi.u32 	%r766, %r757, %r764;
	mul.lo.s32 	%r767, %r764, -766435501;
	mul.hi.u32 	%r768, %r760, %r765;
	mul.lo.s32 	%r769, %r765, -845247145;
	xor.b32  	%r770, %r762, %r768;
	xor.b32  	%r771, %r770, -1640519182;
	xor.b32  	%r772, %r759, %r766;
	xor.b32  	%r773, %r772, -1150833019;
	mul.hi.u32 	%r774, %r757, %r771;
	mul.lo.s32 	%r775, %r771, -766435501;
	mul.hi.u32 	%r776, %r760, %r773;
	mul.lo.s32 	%r777, %r773, -845247145;
	xor.b32  	%r778, %r769, %r776;
	xor.b32  	%r779, %r778, 1013916587;
	xor.b32  	%r780, %r767, %r774;
	xor.b32  	%r781, %r780, 1993301258;
	mul.hi.u32 	%r782, %r757, %r779;
	mul.lo.s32 	%r783, %r779, -766435501;
	mul.hi.u32 	%r784, %r760, %r781;
	mul.lo.s32 	%r785, %r781, -845247145;
	xor.b32  	%r786, %r777, %r784;
	xor.b32  	%r787, %r786, -626614940;
	xor.b32  	%r788, %r775, %r782;
	xor.b32  	%r789, %r788, 842468239;
	mul.hi.u32 	%r790, %r757, %r787;
	mul.lo.s32 	%r791, %r787, -766435501;
	mul.hi.u32 	%r792, %r760, %r789;
	mul.lo.s32 	%r793, %r789, -845247145;
	xor.b32  	%r794, %r785, %r792;
	xor.b32  	%r795, %r794, 2027820829;
	xor.b32  	%r796, %r783, %r790;
	xor.b32  	%r797, %r796, -308364780;
	mul.hi.u32 	%r798, %r757, %r795;
	mul.lo.s32 	%r799, %r795, -766435501;
	mul.hi.u32 	%r800, %r760, %r797;
	mul.lo.s32 	%r801, %r797, -845247145;
	xor.b32  	%r802, %r793, %r800;
	xor.b32  	%r803, %r802, 387289302;
	xor.b32  	%r804, %r791, %r798;
	xor.b32  	%r805, %r804, -1459197799;
	mul.hi.u32 	%r806, %r757, %r803;
	mul.lo.s32 	%r807, %r803, -766435501;
	mul.hi.u32 	%r808, %r760, %r805;
	mul.lo.s32 	%r809, %r805, -845247145;
	xor.b32  	%r810, %r801, %r808;
	xor.b32  	%r811, %r810, -1253242225;
	xor.b32  	%r812, %r799, %r806;
	xor.b32  	%r813, %r812, 1684936478;
	mul.hi.u32 	%r814, %r757, %r811;
	mul.lo.s32 	%r815, %r811, -766435501;
	mul.hi.u32 	%r816, %r760, %r813;
	mul.lo.s32 	%r817, %r813, -845247145;
	xor.b32  	%r818, %r809, %r816;
	xor.b32  	%r819, %r818, 1401193544;
	xor.b32  	%r820, %r807, %r814;
	xor.b32  	%r821, %r820, 534103459;
	mul.hi.u32 	%r822, %r757, %r819;
	mul.lo.s32 	%r823, %r819, -766435501;
	mul.hi.u32 	%r824, %r760, %r821;
	mul.lo.s32 	%r825, %r821, -845247145;
	xor.b32  	%r826, %r817, %r824;
	xor.b32  	%r827, %r826, -239337983;
	xor.b32  	%r828, %r815, %r822;
	xor.b32  	%r829, %r828, -616729560;
	mul.hi.u32 	%r830, %r757, %r827;
	mul.lo.s32 	%r77, %r827, -766435501;
	mul.hi.u32 	%r831, %r760, %r829;
	mul.lo.s32 	%r1709, %r829, -845247145;
	xor.b32  	%r832, %r825, %r831;
	xor.b32  	%r1710, %r832, -1879869510;
	xor.b32  	%r833, %r823, %r830;
	xor.b32  	%r1708, %r833, -1767562579;
	mov.b32 	%r1719, 0;
	mov.u32 	%r1718, %r1707;
	mov.u32 	%r1707, %r77;
$L__BB1_51:
	cvt.rn.f64.u32 	%fd383, %r1718;
	fma.rn.f64 	%fd73, %fd383, 0d3DF0000000000000, 0d3DF0000000000000;
	mov.b32 	%r1732, 2;
	setp.eq.s32 	%p45, %r1719, 1;
	mov.u32 	%r1731, %r1709;
	@%p45 bra 	$L__BB1_60;
	setp.eq.s32 	%p46, %r1719, 3;
	@%p46 bra 	$L__BB1_56;
	setp.ne.s32 	%p47, %r1719, 2;
	@%p47 bra 	$L__BB1_55;
	mov.b32 	%r1732, 3;
	mov.u32 	%r1731, %r1708;
	bra.uni 	$L__BB1_60;
$L__BB1_55:
	add.s32 	%r1732, %r1719, 1;
	mov.u32 	%r1731, %r1710;
	bra.uni 	$L__BB1_60;
$L__BB1_56:
	add.s32 	%r1714, %r1714, 1;
	setp.ne.s32 	%p48, %r1714, 0;
	@%p48 bra 	$L__BB1_59;
	add.s32 	%r1713, %r1713, 1;
	setp.ne.s32 	%p49, %r1713, 0;
	@%p49 bra 	$L__BB1_59;
	add.s32 	%r1712, %r1712, 1;
	setp.eq.s32 	%p50, %r1712, 0;
	selp.u32 	%r837, 1, 0, %p50;
	add.s32 	%r1711, %r1711, %r837;
	mov.b32 	%r1713, 0;
$L__BB1_59:
	mov.b32 	%r839, -766435501;
	mul.hi.u32 	%r840, %r839, %r1714;
	mul.lo.s32 	%r841, %r1714, -766435501;
	mov.b32 	%r842, -845247145;
	mul.hi.u32 	%r843, %r842, %r1712;
	mul.lo.s32 	%r844, %r1712, -845247145;
	xor.b32  	%r845, %r1713, %r843;
	xor.b32  	%r846, %r845, 12345;
	xor.b32  	%r847, %r1711, %r840;
	mul.hi.u32 	%r848, %r839, %r846;
	mul.lo.s32 	%r849, %r846, -766435501;
	mul.hi.u32 	%r850, %r842, %r847;
	mul.lo.s32 	%r851, %r847, -845247145;
	xor.b32  	%r852, %r844, %r850;
	xor.b32  	%r853, %r852, -1640519182;
	xor.b32  	%r854, %r841, %r848;
	xor.b32  	%r855, %r854, -1150833019;
	mul.hi.u32 	%r856, %r839, %r853;
	mul.lo.s32 	%r857, %r853, -766435501;
	mul.hi.u32 	%r858, %r842, %r855;
	mul.lo.s32 	%r859, %r855, -845247145;
	xor.b32  	%r860, %r851, %r858;
	xor.b32  	%r861, %r860, 1013916587;
	xor.b32  	%r862, %r849, %r856;
	xor.b32  	%r863, %r862, 1993301258;
	mul.hi.u32 	%r864, %r839, %r861;
	mul.lo.s32 	%r865, %r861, -766435501;
	mul.hi.u32 	%r866, %r842, %r863;
	mul.lo.s32 	%r867, %r863, -845247145;
	xor.b32  	%r868, %r859, %r866;
	xor.b32  	%r869, %r868, -626614940;
	xor.b32  	%r870, %r857, %r864;
	xor.b32  	%r871, %r870, 842468239;
	mul.hi.u32 	%r872, %r839, %r869;
	mul.lo.s32 	%r873, %r869, -766435501;
	mul.hi.u32 	%r874, %r842, %r871;
	mul.lo.s32 	%r875, %r871, -845247145;
	xor.b32  	%r876, %r867, %r874;
	xor.b32  	%r877, %r876, 2027820829;
	xor.b32  	%r878, %r865, %r872;
	xor.b32  	%r879, %r878, -308364780;
	mul.hi.u32 	%r880, %r839, %r877;
	mul.lo.s32 	%r881, %r877, -766435501;
	mul.hi.u32 	%r882, %r842, %r879;
	mul.lo.s32 	%r883, %r879, -845247145;
	xor.b32  	%r884, %r875, %r882;
	xor.b32  	%r885, %r884, 387289302;
	xor.b32  	%r886, %r873, %r880;
	xor.b32  	%r887, %r886, -1459197799;
	mul.hi.u32 	%r888, %r839, %r885;
	mul.lo.s32 	%r889, %r885, -766435501;
	mul.hi.u32 	%r890, %r842, %r887;
	mul.lo.s32 	%r891, %r887, -845247145;
	xor.b32  	%r892, %r883, %r890;
	xor.b32  	%r893, %r892, -1253242225;
	xor.b32  	%r894, %r881, %r888;
	xor.b32  	%r895, %r894, 1684936478;
	mul.hi.u32 	%r896, %r839, %r893;
	mul.lo.s32 	%r897, %r893, -766435501;
	mul.hi.u32 	%r898, %r842, %r895;
	mul.lo.s32 	%r899, %r895, -845247145;
	xor.b32  	%r900, %r891, %r898;
	xor.b32  	%r901, %r900, 1401193544;
	xor.b32  	%r902, %r889, %r896;
	xor.b32  	%r903, %r902, 534103459;
	mul.hi.u32 	%r904, %r839, %r901;
	mul.lo.s32 	%r905, %r901, -766435501;
	mul.hi.u32 	%r906, %r842, %r903;
	mul.lo.s32 	%r907, %r903, -845247145;
	xor.b32  	%r908, %r899, %r906;
	xor.b32  	%r909, %r908, -239337983;
	xor.b32  	%r910, %r897, %r904;
	xor.b32  	%r911, %r910, -616729560;
	mul.hi.u32 	%r912, %r839, %r909;
	mul.lo.s32 	%r99, %r909, -766435501;
	mul.hi.u32 	%r913, %r842, %r911;
	mul.lo.s32 	%r1709, %r911, -845247145;
	xor.b32  	%r914, %r907, %r913;
	xor.b32  	%r1710, %r914, -1879869510;
	xor.b32  	%r915, %r905, %r912;
	xor.b32  	%r1708, %r915, -1767562579;
	mov.b32 	%r1732, 0;
	mov.u32 	%r1731, %r1707;
	mov.u32 	%r1707, %r99;
$L__BB1_60:
	cvt.rn.f64.u32 	%fd384, %r1731;
	fma.rn.f64 	%fd74, %fd384, 0d3DF0000000000000, 0d3DF0000000000000;
	mov.b32 	%r1745, 2;
	setp.eq.s32 	%p51, %r1732, 1;
	mov.u32 	%r1744, %r1709;
	@%p51 bra 	$L__BB1_69;
	setp.eq.s32 	%p52, %r1732, 3;
	@%p52 bra 	$L__BB1_65;
	setp.ne.s32 	%p53, %r1732, 2;
	@%p53 bra 	$L__BB1_64;
	mov.b32 	%r1745, 3;
	mov.u32 	%r1744, %r1708;
	bra.uni 	$L__BB1_69;
$L__BB1_64:
	add.s32 	%r1745, %r1732, 1;
	mov.u32 	%r1744, %r1710;
	bra.uni 	$L__BB1_69;
$L__BB1_65:
	add.s32 	%r1714, %r1714, 1;
	setp.ne.s32 	%p54, %r1714, 0;
	@%p54 bra 	$L__BB1_68;
	add.s32 	%r1713, %r1713, 1;
	setp.ne.s32 	%p55, %r1713, 0;
	@%p55 bra 	$L__BB1_68;
	add.s32 	%r1712, %r1712, 1;
	setp.eq.s32 	%p56, %r1712, 0;
	selp.u32 	%r919, 1, 0, %p56;
	add.s32 	%r1711, %r1711, %r919;
	mov.b32 	%r1713, 0;
$L__BB1_68:
	mov.b32 	%r921, -766435501;
	mul.hi.u32 	%r922, %r921, %r1714;
	mul.lo.s32 	%r923, %r1714, -766435501;
	mov.b32 	%r924, -845247145;
	mul.hi.u32 	%r925, %r924, %r1712;
	mul.lo.s32 	%r926, %r1712, -845247145;
	xor.b32  	%r927, %r1713, %r925;
	xor.b32  	%r928, %r927, 12345;
	xor.b32  	%r929, %r1711, %r922;
	mul.hi.u32 	%r930, %r921, %r928;
	mul.lo.s32 	%r931, %r928, -766435501;
	mul.hi.u32 	%r932, %r924, %r929;
	mul.lo.s32 	%r933, %r929, -845247145;
	xor.b32  	%r934, %r926, %r932;
	xor.b32  	%r935, %r934, -1640519182;
	xor.b32  	%r936, %r923, %r930;
	xor.b32  	%r937, %r936, -1150833019;
	mul.hi.u32 	%r938, %r921, %r935;
	mul.lo.s32 	%r939, %r935, -766435501;
	mul.hi.u32 	%r940, %r924, %r937;
	mul.lo.s32 	%r941, %r937, -845247145;
	xor.b32  	%r942, %r933, %r940;
	xor.b32  	%r943, %r942, 1013916587;
	xor.b32  	%r944, %r931, %r938;
	xor.b32  	%r945, %r944, 1993301258;
	mul.hi.u32 	%r946, %r921, %r943;
	mul.lo.s32 	%r947, %r943, -766435501;
	mul.hi.u32 	%r948, %r924, %r945;
	mul.lo.s32 	%r949, %r945, -845247145;
	xor.b32  	%r950, %r941, %r948;
	xor.b32  	%r951, %r950, -626614940;
	xor.b32  	%r952, %r939, %r946;
	xor.b32  	%r953, %r952, 842468239;
	mul.hi.u32 	%r954, %r921, %r951;
	mul.lo.s32 	%r955, %r951, -766435501;
	mul.hi.u32 	%r956, %r924, %r953;
	mul.lo.s32 	%r957, %r953, -845247145;
	xor.b32  	%r958, %r949, %r956;
	xor.b32  	%r959, %r958, 2027820829;
	xor.b32  	%r960, %r947, %r954;
	xor.b32  	%r961, %r960, -308364780;
	mul.hi.u32 	%r962, %r921, %r959;
	mul.lo.s32 	%r963, %r959, -766435501;
	mul.hi.u32 	%r964, %r924, %r961;
	mul.lo.s32 	%r965, %r961, -845247145;
	xor.b32  	%r966, %r957, %r964;
	xor.b32  	%r967, %r966, 387289302;
	xor.b32  	%r968, %r955, %r962;
	xor.b32  	%r969, %r968, -1459197799;
	mul.hi.u32 	%r970, %r921, %r967;
	mul.lo.s32 	%r971, %r967, -766435501;
	mul.hi.u32 	%r972, %r924, %r969;
	mul.lo.s32 	%r973, %r969, -845247145;
	xor.b32  	%r974, %r965, %r972;
	xor.b32  	%r975, %r974, -1253242225;
	xor.b32  	%r976, %r963, %r970;
	xor.b32  	%r977, %r976, 1684936478;
	mul.hi.u32 	%r978, %r921, %r975;
	mul.lo.s32 	%r979, %r975, -766435501;
	mul.hi.u32 	%r980, %r924, %r977;
	mul.lo.s32 	%r981, %r977, -845247145;
	xor.b32  	%r982, %r973, %r980;
	xor.b32  	%r983, %r982, 1401193544;
	xor.b32  	%r984, %r971, %r978;
	xor.b32  	%r985, %r984, 534103459;
	mul.hi.u32 	%r986, %r921, %r983;
	mul.lo.s32 	%r987, %r983, -766435501;
	mul.hi.u32 	%r988, %r924, %r985;
	mul.lo.s32 	%r989, %r985, -845247145;
	xor.b32  	%r990, %r981, %r988;
	xor.b32  	%r991, %r990, -239337983;
	xor.b32  	%r992, %r979, %r986;
	xor.b32  	%r993, %r992, -616729560;
	mul.hi.u32 	%r994, %r921, %r991;
	mul.lo.s32 	%r121, %r991, -766435501;
	mul.hi.u32 	%r995, %r924, %r993;
	mul.lo.s32 	%r1709, %r993, -845247145;
	xor.b32  	%r996, %r989, %r995;
	xor.b32  	%r1710, %r996, -1879869510;
	xor.b32  	%r997, %r987, %r994;
	xor.b32  	%r1708, %r997, -1767562579;
	mov.b32 	%r1745, 0;
	mov.u32 	%r1744, %r1707;
	mov.u32 	%r1707, %r121;
$L__BB1_69:
	mov.b32 	%r1758, 2;
	setp.eq.s32 	%p57, %r1745, 1;
	mov.u32 	%r1757, %r1709;
	@%p57 bra 	$L__BB1_78;
	setp.eq.s32 	%p58, %r1745, 3;
	@%p58 bra 	$L__BB1_74;
	setp.ne.s32 	%p59, %r1745, 2;
	@%p59 bra 	$L__BB1_73;
	mov.b32 	%r1758, 3;
	mov.u32 	%r1757, %r1708;
	bra.uni 	$L__BB1_78;
$L__BB1_73:
	add.s32 	%r1758, %r1745, 1;
	mov.u32 	%r1757, %r1710;
	bra.uni 	$L__BB1_78;
$L__BB1_74:
	add.s32 	%r1714, %r1714, 1;
	setp.ne.s32 	%p60, %r1714, 0;
	@%p60 bra 	$L__BB1_77;
	add.s32 	%r1713, %r1713, 1;
	setp.ne.s32 	%p61, %r1713, 0;
	@%p61 bra 	$L__BB1_77;
	add.s32 	%r1712, %r1712, 1;
	setp.eq.s32 	%p62, %r1712, 0;
	selp.u32 	%r1001, 1, 0, %p62;
	add.s32 	%r1711, %r1711, %r1001;
	mov.b32 	%r1713, 0;
$L__BB1_77:
	mov.b32 	%r1003, -766435501;
	mul.hi.u32 	%r1004, %r1003, %r1714;
	mul.lo.s32 	%r1005, %r1714, -766435501;
	mov.b32 	%r1006, -845247145;
	mul.hi.u32 	%r1007, %r1006, %r1712;
	mul.lo.s32 	%r1008, %r1712, -845247145;
	xor.b32  	%r1009, %r1713, %r1007;
	xor.b32  	%r1010, %r1009, 12345;
	xor.b32  	%r1011, %r1711, %r1004;
	mul.hi.u32 	%r1012, %r1003, %r1010;
	mul.lo.s32 	%r1013, %r1010, -766435501;
	mul.hi.u32 	%r1014, %r1006, %r1011;
	mul.lo.s32 	%r1015, %r1011, -845247145;
	xor.b32  	%r1016, %r1008, %r1014;
	xor.b32  	%r1017, %r1016, -1640519182;
	xor.b32  	%r1018, %r1005, %r1012;
	xor.b32  	%r1019, %r1018, -1150833019;
	mul.hi.u32 	%r1020, %r1003, %r1017;
	mul.lo.s32 	%r1021, %r1017, -766435501;
	mul.hi.u32 	%r1022, %r1006, %r1019;
	mul.lo.s32 	%r1023, %r1019, -845247145;
	xor.b32  	%r1024, %r1015, %r1022;
	xor.b32  	%r1025, %r1024, 1013916587;
	xor.b32  	%r1026, %r1013, %r1020;
	xor.b32  	%r1027, %r1026, 1993301258;
	mul.hi.u32 	%r1028, %r1003, %r1025;
	mul.lo.s32 	%r1029, %r1025, -766435501;
	mul.hi.u32 	%r1030, %r1006, %r1027;
	mul.lo.s32 	%r1031, %r1027, -845247145;
	xor.b32  	%r1032, %r1023, %r1030;
	xor.b32  	%r1033, %r1032, -626614940;
	xor.b32  	%r1034, %r1021, %r1028;
	xor.b32  	%r1035, %r1034, 842468239;
	mul.hi.u32 	%r1036, %r1003, %r1033;
	mul.lo.s32 	%r1037, %r1033, -766435501;
	mul.hi.u32 	%r1038, %r1006, %r1035;
	mul.lo.s32 	%r1039, %r1035, -845247145;
	xor.b32  	%r1040, %r1031, %r1038;
	xor.b32  	%r1041, %r1040, 2027820829;
	xor.b32  	%r1042, %r1029, %r1036;
	xor.b32  	%r1043, %r1042, -308364780;
	mul.hi.u32 	%r1044, %r1003, %r1041;
	mul.lo.s32 	%r1045, %r1041, -766435501;
	mul.hi.u32 	%r1046, %r1006, %r1043;
	mul.lo.s32 	%r1047, %r1043, -845247145;
	xor.b32  	%r1048, %r1039, %r1046;
	xor.b32  	%r1049, %r1048, 387289302;
	xor.b32  	%r1050, %r1037, %r1044;
	xor.b32  	%r1051, %r1050, -1459197799;
	mul.hi.u32 	%r1052, %r1003, %r1049;
	mul.lo.s32 	%r1053, %r1049, -766435501;
	mul.hi.u32 	%r1054, %r1006, %r1051;
	mul.lo.s32 	%r1055, %r1051, -845247145;
	xor.b32  	%r1056, %r1047, %r1054;
	xor.b32  	%r1057, %r1056, -1253242225;
	xor.b32  	%r1058, %r1045, %r1052;
	xor.b32  	%r1059, %r1058, 1684936478;
	mul.hi.u32 	%r1060, %r1003, %r1057;
	mul.lo.s32 	%r1061, %r1057, -766435501;
	mul.hi.u32 	%r1062, %r1006, %r1059;
	mul.lo.s32 	%r1063, %r1059, -845247145;
	xor.b32  	%r1064, %r1055, %r1062;
	xor.b32  	%r1065, %r1064, 1401193544;
	xor.b32  	%r1066, %r1053, %r1060;
	xor.b32  	%r1067, %r1066, 534103459;
	mul.hi.u32 	%r1068, %r1003, %r1065;
	mul.lo.s32 	%r1069, %r1065, -766435501;
	mul.hi.u32 	%r1070, %r1006, %r1067;
	mul.lo.s32 	%r1071, %r1067, -845247145;
	xor.b32  	%r1072, %r1063, %r1070;
	xor.b32  	%r1073, %r1072, -239337983;
	xor.b32  	%r1074, %r1061, %r1068;
	xor.b32  	%r1075, %r1074, -616729560;
	mul.hi.u32 	%r1076, %r1003, %r1073;
	mul.lo.s32 	%r143, %r1073, -766435501;
	mul.hi.u32 	%r1077, %r1006, %r1075;
	mul.lo.s32 	%r1709, %r1075, -845247145;
	xor.b32  	%r1078, %r1071, %r1077;
	xor.b32  	%r1710, %r1078, -1879869510;
	xor.b32  	%r1079, %r1069, %r1076;
	xor.b32  	%r1708, %r1079, -1767562579;
	mov.b32 	%r1758, 0;
	mov.u32 	%r1757, %r1707;
	mov.u32 	%r1707, %r143;
$L__BB1_78:
	mov.b32 	%r1771, 2;
	setp.eq.s32 	%p63, %r1758, 1;
	mov.u32 	%r1770, %r1709;
	@%p63 bra 	$L__BB1_87;
	setp.eq.s32 	%p64, %r1758, 3;
	@%p64 bra 	$L__BB1_83;
	setp.ne.s32 	%p65, %r1758, 2;
	@%p65 bra 	$L__BB1_82;
	mov.b32 	%r1771, 3;
	mov.u32 	%r1770, %r1708;
	bra.uni 	$L__BB1_87;
$L__BB1_82:
	add.s32 	%r1771, %r1758, 1;
	mov.u32 	%r1770, %r1710;
	bra.uni 	$L__BB1_87;
$L__BB1_83:
	add.s32 	%r1714, %r1714, 1;
	setp.ne.s32 	%p66, %r1714, 0;
	@%p66 bra 	$L__BB1_86;
	add.s32 	%r1713, %r1713, 1;
	setp.ne.s32 	%p67, %r1713, 0;
	@%p67 bra 	$L__BB1_86;
	add.s32 	%r1712, %r1712, 1;
	setp.eq.s32 	%p68, %r1712, 0;
	selp.u32 	%r1083, 1, 0, %p68;
	add.s32 	%r1711, %r1711, %r1083;
	mov.b32 	%r1713, 0;
$L__BB1_86:
	mov.b32 	%r1085, -766435501;
	mul.hi.u32 	%r1086, %r1085, %r1714;
	mul.lo.s32 	%r1087, %r1714, -766435501;
	mov.b32 	%r1088, -845247145;
	mul.hi.u32 	%r1089, %r1088, %r1712;
	mul.lo.s32 	%r1090, %r1712, -845247145;
	xor.b32  	%r1091, %r1713, %r1089;
	xor.b32  	%r1092, %r1091, 12345;
	xor.b32  	%r1093, %r1711, %r1086;
	mul.hi.u32 	%r1094, %r1085, %r1092;
	mul.lo.s32 	%r1095, %r1092, -766435501;
	mul.hi.u32 	%r1096, %r1088, %r1093;
	mul.lo.s32 	%r1097, %r1093, -845247145;
	xor.b32  	%r1098, %r1090, %r1096;
	xor.b32  	%r1099, %r1098, -1640519182;
	xor.b32  	%r1100, %r1087, %r1094;
	xor.b32  	%r1101, %r1100, -1150833019;
	mul.hi.u32 	%r1102, %r1085, %r1099;
	mul.lo.s32 	%r1103, %r1099, -766435501;
	mul.hi.u32 	%r1104, %r1088, %r1101;
	mul.lo.s32 	%r1105, %r1101, -845247145;
	xor.b32  	%r1106, %r1097, %r1104;
	xor.b32  	%r1107, %r1106, 1013916587;
	xor.b32  	%r1108, %r1095, %r1102;
	xor.b32  	%r1109, %r1108, 1993301258;
	mul.hi.u32 	%r1110, %r1085, %r1107;
	mul.lo.s32 	%r1111, %r1107, -766435501;
	mul.hi.u32 	%r1112, %r1088, %r1109;
	mul.lo.s32 	%r1113, %r1109, -845247145;
	xor.b32  	%r1114, %r1105, %r1112;
	xor.b32  	%r1115, %r1114, -626614940;
	xor.b32  	%r1116, %r1103, %r1110;
	xor.b32  	%r1117, %r1116, 842468239;
	mul.hi.u32 	%r1118, %r1085, %r1115;
	mul.lo.s32 	%r1119, %r1115, -766435501;
	mul.hi.u32 	%r1120, %r1088, %r1117;
	mul.lo.s32 	%r1121, %r1117, -845247145;
	xor.b32  	%r1122, %r1113, %r1120;
	xor.b32  	%r1123, %r1122, 2027820829;
	xor.b32  	%r1124, %r1111, %r1118;
	xor.b32  	%r1125, %r1124, -308364780;
	mul.hi.u32 	%r1126, %r1085, %r1123;
	mul.lo.s32 	%r1127, %r1123, -766435501;
	mul.hi.u32 	%r1128, %r1088, %r1125;
	mul.lo.s32 	%r1129, %r1125, -845247145;
	xor.b32  	%r1130, %r1121, %r1128;
	xor.b32  	%r1131, %r1130, 387289302;
	xor.b32  	%r1132, %r1119, %r1126;
	xor.b32  	%r1133, %r1132, -1459197799;
	mul.hi.u32 	%r1134, %r1085, %r1131;
	mul.lo.s32 	%r1135, %r1131, -766435501;
	mul.hi.u32 	%r1136, %r1088, %r1133;
	mul.lo.s32 	%r1137, %r1133, -845247145;
	xor.b32  	%r1138, %r1129, %r1136;
	xor.b32  	%r1139, %r1138, -1253242225;
	xor.b32  	%r1140, %r1127, %r1134;
	xor.b32  	%r1141, %r1140, 1684936478;
	mul.hi.u32 	%r1142, %r1085, %r1139;
	mul.lo.s32 	%r1143, %r1139, -766435501;
	mul.hi.u32 	%r1144, %r1088, %r1141;
	mul.lo.s32 	%r1145, %r1141, -845247145;
	xor.b32  	%r1146, %r1137, %r1144;
	xor.b32  	%r1147, %r1146, 1401193544;
	xor.b32  	%r1148, %r1135, %r1142;
	xor.b32  	%r1149, %r1148, 534103459;
	mul.hi.u32 	%r1150, %r1085, %r1147;
	mul.lo.s32 	%r1151, %r1147, -766435501;
	mul.hi.u32 	%r1152, %r1088, %r1149;
	mul.lo.s32 	%r1153, %r1149, -845247145;
	xor.b32  	%r1154, %r1145, %r1152;
	xor.b32  	%r1155, %r1154, -239337983;
	xor.b32  	%r1156, %r1143, %r1150;
	xor.b32  	%r1157, %r1156, -616729560;
	mul.hi.u32 	%r1158, %r1085, %r1155;
	mul.lo.s32 	%r165, %r1155, -766435501;
	mul.hi.u32 	%r1159, %r1088, %r1157;
	mul.lo.s32 	%r1709, %r1157, -845247145;
	xor.b32  	%r1160, %r1153, %r1159;
	xor.b32  	%r1710, %r1160, -1879869510;
	xor.b32  	%r1161, %r1151, %r1158;
	xor.b32  	%r1708, %r1161, -1767562579;
	mov.b32 	%r1771, 0;
	mov.u32 	%r1770, %r1707;
	mov.u32 	%r1707, %r165;
$L__BB1_87:
	cvt.rn.f64.u32 	%fd385, %r1770;
	fma.rn.f64 	%fd75, %fd385, 0d3DF0000000000000, 0d3DF0000000000000;
	mov.b32 	%r1784, 2;
	setp.eq.s32 	%p69, %r1771, 1;
	mov.u32 	%r1783, %r1709;
	@%p69 bra 	$L__BB1_96;
	setp.eq.s32 	%p70, %r1771, 3;
	@%p70 bra 	$L__BB1_92;
	setp.ne.s32 	%p71, %r1771, 2;
	@%p71 bra 	$L__BB1_91;
	mov.b32 	%r1784, 3;
	mov.u32 	%r1783, %r1708;
	bra.uni 	$L__BB1_96;
$L__BB1_91:
	add.s32 	%r1784, %r1771, 1;
	mov.u32 	%r1783, %r1710;
	bra.uni 	$L__BB1_96;
$L__BB1_92:
	add.s32 	%r1714, %r1714, 1;
	setp.ne.s32 	%p72, %r1714, 0;
	@%p72 bra 	$L__BB1_95;
	add.s32 	%r1713, %r1713, 1;
	setp.ne.s32 	%p73, %r1713, 0;
	@%p73 bra 	$L__BB1_95;
	add.s32 	%r1712, %r1712, 1;
	setp.eq.s32 	%p74, %r1712, 0;
	selp.u32 	%r1165, 1, 0, %p74;
	add.s32 	%r1711, %r1711, %r1165;
	mov.b32 	%r1713, 0;
$L__BB1_95:
	mov.b32 	%r1167, -766435501;
	mul.hi.u32 	%r1168, %r1167, %r1714;
	mul.lo.s32 	%r1169, %r1714, -766435501;
	mov.b32 	%r1170, -845247145;
	mul.hi.u32 	%r1171, %r1170, %r1712;
	mul.lo.s32 	%r1172, %r1712, -845247145;
	xor.b32  	%r1173, %r1713, %r1171;
	xor.b32  	%r1174, %r1173, 12345;
	xor.b32  	%r1175, %r1711, %r1168;
	mul.hi.u32 	%r1176, %r1167, %r1174;
	mul.lo.s32 	%r1177, %r1174, -766435501;
	mul.hi.u32 	%r1178, %r1170, %r1175;
	mul.lo.s32 	%r1179, %r1175, -845247145;
	xor.b32  	%r1180, %r1172, %r1178;
	xor.b32  	%r1181, %r1180, -1640519182;
	xor.b32  	%r1182, %r1169, %r1176;
	xor.b32  	%r1183, %r1182, -1150833019;
	mul.hi.u32 	%r1184, %r1167, %r1181;
	mul.lo.s32 	%r1185, %r1181, -766435501;
	mul.hi.u32 	%r1186, %r1170, %r1183;
	mul.lo.s32 	%r1187, %r1183, -845247145;
	xor.b32  	%r1188, %r1179, %r1186;
	xor.b32  	%r1189, %r1188, 1013916587;
	xor.b32  	%r1190, %r1177, %r1184;
	xor.b32  	%r1191, %r1190, 1993301258;
	mul.hi.u32 	%r1192, %r1167, %r1189;
	mul.lo.s32 	%r1193, %r1189, -766435501;
	mul.hi.u32 	%r1194, %r1170, %r1191;
	mul.lo.s32 	%r1195, %r1191, -845247145;
	xor.b32  	%r1196, %r1187, %r1194;
	xor.b32  	%r1197, %r1196, -626614940;
	xor.b32  	%r1198, %r1185, %r1192;
	xor.b32  	%r1199, %r1198, 842468239;
	mul.hi.u32 	%r1200, %r1167, %r1197;
	mul.lo.s32 	%r1201, %r1197, -766435501;
	mul.hi.u32 	%r1202, %r1170, %r1199;
	mul.lo.s32 	%r1203, %r1199, -845247145;
	xor.b32  	%r1204, %r1195, %r1202;
	xor.b32  	%r1205, %r1204, 2027820829;
	xor.b32  	%r1206, %r1193, %r1200;
	xor.b32  	%r1207, %r1206, -308364780;
	mul.hi.u32 	%r1208, %r1167, %r1205;
	mul.lo.s32 	%r1209, %r1205, -766435501;
	mul.hi.u32 	%r1210, %r1170, %r1207;
	mul.lo.s32 	%r1211, %r1207, -845247145;
	xor.b32  	%r1212, %r1203, %r1210;
	xor.b32  	%r1213, %r1212, 387289302;
	xor.b32  	%r1214, %r1201, %r1208;
	xor.b32  	%r1215, %r1214, -1459197799;
	mul.hi.u32 	%r1216, %r1167, %r1213;
	mul.lo.s32 	%r1217, %r1213, -766435501;
	mul.hi.u32 	%r1218, %r1170, %r1215;
	mul.lo.s32 	%r1219, %r1215, -845247145;
	xor.b32  	%r1220, %r1211, %r1218;
	xor.b32  	%r1221, %r1220, -1253242225;
	xor.b32  	%r1222, %r1209, %r1216;
	xor.b32  	%r1223, %r1222, 1684936478;
	mul.hi.u32 	%r1224, %r1167, %r1221;
	mul.lo.s32 	%r1225, %r1221, -766435501;
	mul.hi.u32 	%r1226, %r1170, %r1223;
	mul.lo.s32 	%r1227, %r1223, -845247145;
	xor.b32  	%r1228, %r1219, %r1226;
	xor.b32  	%r1229, %r1228, 1401193544;
	xor.b32  	%r1230, %r1217, %r1224;
	xor.b32  	%r1231, %r1230, 534103459;
	mul.hi.u32 	%r1232, %r1167, %r1229;
	mul.lo.s32 	%r1233, %r1229, -766435501;
	mul.hi.u32 	%r1234, %r1170, %r1231;
	mul.lo.s32 	%r1235, %r1231, -845247145;
	xor.b32  	%r1236, %r1227, %r1234;
	xor.b32  	%r1237, %r1236, -239337983;
	xor.b32  	%r1238, %r1225, %r1232;
	xor.b32  	%r1239, %r1238, -616729560;
	mul.hi.u32 	%r1240, %r1167, %r1237;
	mul.lo.s32 	%r187, %r1237, -766435501;
	mul.hi.u32 	%r1241, %r1170, %r1239;
	mul.lo.s32 	%r1709, %r1239, -845247145;
	xor.b32  	%r1242, %r1235, %r1241;
	xor.b32  	%r1710, %r1242, -1879869510;
	xor.b32  	%r1243, %r1233, %r1240;
	xor.b32  	%r1708, %r1243, -1767562579;
	mov.b32 	%r1784, 0;
	mov.u32 	%r1783, %r1707;
	mov.u32 	%r1707, %r187;
$L__BB1_96:
	cvt.rn.f64.u32 	%fd386, %r1783;
	fma.rn.f64 	%fd76, %fd386, 0d3DF0000000000000, 0d3DF0000000000000;
	mov.b32 	%r1797, 2;
	setp.eq.s32 	%p75, %r1784, 1;
	mov.u32 	%r1796, %r1709;
	@%p75 bra 	$L__BB1_105;
	setp.eq.s32 	%p76, %r1784, 3;
	@%p76 bra 	$L__BB1_101;
	setp.ne.s32 	%p77, %r1784, 2;
	@%p77 bra 	$L__BB1_100;
	mov.b32 	%r1797, 3;
	mov.u32 	%r1796, %r1708;
	bra.uni 	$L__BB1_105;
$L__BB1_100:
	add.s32 	%r1797, %r1784, 1;
	mov.u32 	%r1796, %r1710;
	bra.uni 	$L__BB1_105;
$L__BB1_101:
	add.s32 	%r1714, %r1714, 1;
	setp.ne.s32 	%p78, %r1714, 0;
	@%p78 bra 	$L__BB1_104;
	add.s32 	%r1713, %r1713, 1;
	setp.ne.s32 	%p79, %r1713, 0;
	@%p79 bra 	$L__BB1_104;
	add.s32 	%r1712, %r1712, 1;
	setp.eq.s32 	%p80, %r1712, 0;
	selp.u32 	%r1247, 1, 0, %p80;
	add.s32 	%r1711, %r1711, %r1247;
	mov.b32 	%r1713, 0;
$L__BB1_104:
	mov.b32 	%r1249, -766435501;
	mul.hi.u32 	%r1250, %r1249, %r1714;
	mul.lo.s32 	%r1251, %r1714, -766435501;
	mov.b32 	%r1252, -845247145;
	mul.hi.u32 	%r1253, %r1252, %r1712;
	mul.lo.s32 	%r1254, %r1712, -845247145;
	xor.b32  	%r1255, %r1713, %r1253;
	xor.b32  	%r1256, %r1255, 12345;
	xor.b32  	%r1257, %r1711, %r1250;
	mul.hi.u32 	%r1258, %r1249, %r1256;
	mul.lo.s32 	%r1259, %r1256, -766435501;
	mul.hi.u32 	%r1260, %r1252, %r1257;
	mul.lo.s32 	%r1261, %r1257, -845247145;
	xor.b32  	%r1262, %r1254, %r1260;
	xor.b32  	%r1263, %r1262, -1640519182;
	xor.b32  	%r1264, %r1251, %r1258;
	xor.b32  	%r1265, %r1264, -1150833019;
	mul.hi.u32 	%r1266, %r1249, %r1263;
	mul.lo.s32 	%r1267, %r1263, -766435501;
	mul.hi.u32 	%r1268, %r1252, %r1265;
	mul.lo.s32 	%r1269, %r1265, -845247145;
	xor.b32  	%r1270, %r1261, %r1268;
	xor.b32  	%r1271, %r1270, 1013916587;
	xor.b32  	%r1272, %r1259, %r1266;
	xor.b32  	%r1273, %r1272, 1993301258;
	mul.hi.u32 	%r1274, %r1249, %r1271;
	mul.lo.s32 	%r1275, %r1271, -766435501;
	mul.hi.u32 	%r1276, %r1252, %r1273;
	mul.lo.s32 	%r1277, %r1273, -845247145;
	xor.b32  	%r1278, %r1269, %r1276;
	xor.b32  	%r1279, %r1278, -626614940;
	xor.b32  	%r1280, %r1267, %r1274;
	xor.b32  	%r1281, %r1280, 842468239;
	mul.hi.u32 	%r1282, %r1249, %r1279;
	mul.lo.s32 	%r1283, %r1279, -766435501;
	mul.hi.u32 	%r1284, %r1252, %r1281;
	mul.lo.s32 	%r1285, %r1281, -845247145;
	xor.b32  	%r1286, %r1277, %r1284;
	xor.b32  	%r1287, %r1286, 2027820829;
	xor.b32  	%r1288, %r1275, %r1282;
	xor.b32  	%r1289, %r1288, -308364780;
	mul.hi.u32 	%r1290, %r1249, %r1287;
	mul.lo.s32 	%r1291, %r1287, -766435501;
	mul.hi.u32 	%r1292, %r1252, %r1289;
	mul.lo.s32 	%r1293, %r1289, -845247145;
	xor.b32  	%r1294, %r1285, %r1292;
	xor.b32  	%r1295, %r1294, 387289302;
	xor.b32  	%r1296, %r1283, %r1290;
	xor.b32  	%r1297, %r1296, -1459197799;
	mul.hi.u32 	%r1298, %r1249, %r1295;
	mul.lo.s32 	%r1299, %r1295, -766435501;
	mul.hi.u32 	%r1300, %r1252, %r1297;
	mul.lo.s32 	%r1301, %r1297, -845247145;
	xor.b32  	%r1302, %r1293, %r1300;
	xor.b32  	%r1303, %r1302, -1253242225;
	xor.b32  	%r1304, %r1291, %r1298;
	xor.b32  	%r1305, %r1304, 1684936478;
	mul.hi.u32 	%r1306, %r1249, %r1303;
	mul.lo.s32 	%r1307, %r1303, -766435501;
	mul.hi.u32 	%r1308, %r1252, %r1305;
	mul.lo.s32 	%r1309, %r1305, -845247145;
	xor.b32  	%r1310, %r1301, %r1308;
	xor.b32  	%r1311, %r1310, 1401193544;
	xor.b32  	%r1312, %r1299, %r1306;
	xor.b32  	%r1313, %r1312, 534103459;
	mul.hi.u32 	%r1314, %r1249, %r1311;
	mul.lo.s32 	%r1315, %r1311, -766435501;
	mul.hi.u32 	%r1316, %r1252, %r1313;
	mul.lo.s32 	%r1317, %r1313, -845247145;
	xor.b32  	%r1318, %r1309, %r1316;
	xor.b32  	%r1319, %r1318, -239337983;
	xor.b32  	%r1320, %r1307, %r1314;
	xor.b32  	%r1321, %r1320, -616729560;
	mul.hi.u32 	%r1322, %r1249, %r1319;
	mul.lo.s32 	%r209, %r1319, -766435501;
	mul.hi.u32 	%r1323, %r1252, %r1321;
	mul.lo.s32 	%r1709, %r1321, -845247145;
	xor.b32  	%r1324, %r1317, %r1323;
	xor.b32  	%r1710, %r1324, -1879869510;
	xor.b32  	%r1325, %r1315, %r1322;
	xor.b32  	%r1708, %r1325, -1767562579;
	mov.b32 	%r1797, 0;
	mov.u32 	%r1796, %r1707;
	mov.u32 	%r1707, %r209;
$L__BB1_105:
	cvt.rn.f64.u32 	%fd387, %r1796;
	fma.rn.f64 	%fd77, %fd387, 0d3DF0000000000000, 0d3DF0000000000000;
	mov.b32 	%r1810, 2;
	setp.eq.s32 	%p81, %r1797, 1;
	mov.u32 	%r1809, %r1709;
	@%p81 bra 	$L__BB1_114;
	setp.eq.s32 	%p82, %r1797, 3;
	@%p82 bra 	$L__BB1_110;
	setp.ne.s32 	%p83, %r1797, 2;
	@%p83 bra 	$L__BB1_109;
	mov.b32 	%r1810, 3;
	mov.u32 	%r1809, %r1708;
	bra.uni 	$L__BB1_114;
$L__BB1_109:
	add.s32 	%r1810, %r1797, 1;
	mov.u32 	%r1809, %r1710;
	bra.uni 	$L__BB1_114;
$L__BB1_110:
	add.s32 	%r1714, %r1714, 1;
	setp.ne.s32 	%p84, %r1714, 0;
	@%p84 bra 	$L__BB1_113;
	add.s32 	%r1713, %r1713, 1;
	setp.ne.s32 	%p85, %r1713, 0;
	@%p85 bra 	$L__BB1_113;
	add.s32 	%r1712, %r1712, 1;
	setp.eq.s32 	%p86, %r1712, 0;
	selp.u32 	%r1329, 1, 0, %p86;
	add.s32 	%r1711, %r1711, %r1329;
	mov.b32 	%r1713, 0;
$L__BB1_113:
	mov.b32 	%r1331, -766435501;
	mul.hi.u32 	%r1332, %r1331, %r1714;
	mul.lo.s32 	%r1333, %r1714, -766435501;
	mov.b32 	%r1334, -845247145;
	mul.hi.u32 	%r1335, %r1334, %r1712;
	mul.lo.s32 	%r1336, %r1712, -845247145;
	xor.b32  	%r1337, %r1713, %r1335;
	xor.b32  	%r1338, %r1337, 12345;
	xor.b32  	%r1339, %r1711, %r1332;
	mul.hi.u32 	%r1340, %r1331, %r1338;
	mul.lo.s32 	%r1341, %r1338, -766435501;
	mul.hi.u32 	%r1342, %r1334, %r1339;
	mul.lo.s32 	%r1343, %r1339, -845247145;
	xor.b32  	%r1344, %r1336, %r1342;
	xor.b32  	%r1345, %r1344, -1640519182;
	xor.b32  	%r1346, %r1333, %r1340;
	xor.b32  	%r1347, %r1346, -1150833019;
	mul.hi.u32 	%r1348, %r1331, %r1345;
	mul.lo.s32 	%r1349, %r1345, -766435501;
	mul.hi.u32 	%r1350, %r1334, %r1347;
	mul.lo.s32 	%r1351, %r1347, -845247145;
	xor.b32  	%r1352, %r1343, %r1350;
	xor.b32  	%r1353, %r1352, 1013916587;
	xor.b32  	%r1354, %r1341, %r1348;
	xor.b32  	%r1355, %r1354, 1993301258;
	mul.hi.u32 	%r1356, %r1331, %r1353;
	mul.lo.s32 	%r1357, %r1353, -766435501;
	mul.hi.u32 	%r1358, %r1334, %r1355;
	mul.lo.s32 	%r1359, %r1355, -845247145;
	xor.b32  	%r1360, %r1351, %r1358;
	xor.b32  	%r1361, %r1360, -626614940;
	xor.b32  	%r1362, %r1349, %r1356;
	xor.b32  	%r1363, %r1362, 842468239;
	mul.hi.u32 	%r1364, %r1331, %r1361;
	mul.lo.s32 	%r1365, %r1361, -766435501;
	mul.hi.u32 	%r1366, %r1334, %r1363;
	mul.lo.s32 	%r1367, %r1363, -845247145;
	xor.b32  	%r1368, %r1359, %r1366;
	xor.b32  	%r1369, %r1368, 2027820829;
	xor.b32  	%r1370, %r1357, %r1364;
	xor.b32  	%r1371, %r1370, -308364780;
	mul.hi.u32 	%r1372, %r1331, %r1369;
	mul.lo.s32 	%r1373, %r1369, -766435501;
	mul.hi.u32 	%r1374, %r1334, %r1371;
	mul.lo.s32 	%r1375, %r1371, -845247145;
	xor.b32  	%r1376, %r1367, %r1374;
	xor.b32  	%r1377, %r1376, 387289302;
	xor.b32  	%r1378, %r1365, %r1372;
	xor.b32  	%r1379, %r1378, -1459197799;
	mul.hi.u32 	%r1380, %r1331, %r1377;
	mul.lo.s32 	%r1381, %r1377, -766435501;
	mul.hi.u32 	%r1382, %r1334, %r1379;
	mul.lo.s32 	%r1383, %r1379, -845247145;
	xor.b32  	%r1384, %r1375, %r1382;
	xor.b32  	%r1385, %r1384, -1253242225;
	xor.b32  	%r1386, %r1373, %r1380;
	xor.b32  	%r1387, %r1386, 1684936478;
	mul.hi.u32 	%r1388, %r1331, %r1385;
	mul.lo.s32 	%r1389, %r1385, -766435501;
	mul.hi.u32 	%r1390, %r1334, %r1387;
	mul.lo.s32 	%r1391, %r1387, -845247145;
	xor.b32  	%r1392, %r1383, %r1390;
	xor.b32  	%r1393, %r1392, 1401193544;
	xor.b32  	%r1394, %r1381, %r1388;
	xor.b32  	%r1395, %r1394, 534103459;
	mul.hi.u32 	%r1396, %r1331, %r1393;
	mul.lo.s32 	%r1397, %r1393, -766435501;
	mul.hi.u32 	%r1398, %r1334, %r1395;
	mul.lo.s32 	%r1399, %r1395, -845247145;
	xor.b32  	%r1400, %r1391, %r1398;
	xor.b32  	%r1401, %r1400, -239337983;
	xor.b32  	%r1402, %r1389, %r1396;
	xor.b32  	%r1403, %r1402, -616729560;
	mul.hi.u32 	%r1404, %r1331, %r1401;
	mul.lo.s32 	%r231, %r1401, -766435501;
	mul.hi.u32 	%r1405, %r1334, %r1403;
	mul.lo.s32 	%r1709, %r1403, -845247145;
	xor.b32  	%r1406, %r1399, %r1405;
	xor.b32  	%r1710, %r1406, -1879869510;
	xor.b32  	%r1407, %r1397, %r1404;
	xor.b32  	%r1708, %r1407, -1767562579;
	mov.b32 	%r1810, 0;
	mov.u32 	%r1809, %r1707;
	mov.u32 	%r1707, %r231;
$L__BB1_114:
	mov.b32 	%r1823, 2;
	setp.eq.s32 	%p87, %r1810, 1;
	mov.u32 	%r1822, %r1709;
	@%p87 bra 	$L__BB1_123;
	setp.eq.s32 	%p88, %r1810, 3;
	@%p88 bra 	$L__BB1_119;
	setp.ne.s32 	%p89, %r1810, 2;
	@%p89 bra 	$L__BB1_118;
	mov.b32 	%r1823, 3;
	mov.u32 	%r1822, %r1708;
	bra.uni 	$L__BB1_123;
$L__BB1_118:
	add.s32 	%r1823, %r1810, 1;
	mov.u32 	%r1822, %r1710;
	bra.uni 	$L__BB1_123;
$L__BB1_119:
	add.s32 	%r1714, %r1714, 1;
	setp.ne.s32 	%p90, %r1714, 0;
	@%p90 bra 	$L__BB1_122;
	add.s32 	%r1713, %r1713, 1;
	setp.ne.s32 	%p91, %r1713, 0;
	@%p91 bra 	$L__BB1_122;
	add.s32 	%r1712, %r1712, 1;
	setp.eq.s32 	%p92, %r1712, 0;
	selp.u32 	%r1411, 1, 0, %p92;
	add.s32 	%r1711, %r1711, %r1411;
	mov.b32 	%r1713, 0;
$L__BB1_122:
	mov.b32 	%r1413, -766435501;
	mul.hi.u32 	%r1414, %r1413, %r1714;
	mul.lo.s32 	%r1415, %r1714, -766435501;
	mov.b32 	%r1416, -845247145;
	mul.hi.u32 	%r1417, %r1416, %r1712;
	mul.lo.s32 	%r1418, %r1712, -845247145;
	xor.b32  	%r1419, %r1713, %r1417;
	xor.b32  	%r1420, %r1419, 12345;
	xor.b32  	%r1421, %r1711, %r1414;
	mul.hi.u32 	%r1422, %r1413, %r1420;
	mul.lo.s32 	%r1423, %r1420, -766435501;
	mul.hi.u32 	%r1424, %r1416, %r1421;
	mul.lo.s32 	%r1425, %r1421, -845247145;
	xor.b32  	%r1426, %r1418, %r1424;
	xor.b32  	%r1427, %r1426, -1640519182;
	xor.b32  	%r1428, %r1415, %r1422;
	xor.b32  	%r1429, %r1428, -1150833019;
	mul.hi.u32 	%r1430, %r1413, %r1427;
	mul.lo.s32 	%r1431, %r1427, -766435501;
	mul.hi.u32 	%r1432, %r1416, %r1429;
	mul.lo.s32 	%r1433, %r1429, -845247145;
	xor.b32  	%r1434, %r1425, %r1432;
	xor.b32  	%r1435, %r1434, 1013916587;
	xor.b32  	%r1436, %r1423, %r1430;
	xor.b32  	%r1437, %r1436, 1993301258;
	mul.hi.u32 	%r1438, %r1413, %r1435;
	mul.lo.s32 	%r1439, %r1435, -766435501;
	mul.hi.u32 	%r1440, %r1416, %r1437;
	mul.lo.s32 	%r1441, %r1437, -845247145;
	xor.b32  	%r1442, %r1433, %r1440;
	xor.b32  	%r1443, %r1442, -626614940;
	xor.b32  	%r1444, %r1431, %r1438;
	xor.b32  	%r1445, %r1444, 842468239;
	mul.hi.u32 	%r1446, %r1413, %r1443;
	mul.lo.s32 	%r1447, %r1443, -766435501;
	mul.hi.u32 	%r1448, %r1416, %r1445;
	mul.lo.s32 	%r1449, %r1445, -845247145;
	xor.b32  	%r1450, %r1441, %r1448;
	xor.b32  	%r1451, %r1450, 2027820829;
	xor.b32  	%r1452, %r1439, %r1446;
	xor.b32  	%r1453, %r1452, -308364780;
	mul.hi.u32 	%r1454, %r1413, %r1451;
	mul.lo.s32 	%r1455, %r1451, -766435501;
	mul.hi.u32 	%r1456, %r1416, %r1453;
	mul.lo.s32 	%r1457, %r1453, -845247145;
	xor.b32  	%r1458, %r1449, %r1456;
	xor.b32  	%r1459, %r1458, 387289302;
	xor.b32  	%r1460, %r1447, %r1454;
	xor.b32  	%r1461, %r1460, -1459197799;
	mul.hi.u32 	%r1462, %r1413, %r1459;
	mul.lo.s32 	%r1463, %r1459, -766435501;
	mul.hi.u32 	%r1464, %r1416, %r1461;
	mul.lo.s32 	%r1465, %r1461, -845247145;
	xor.b32  	%r1466, %r1457, %r1464;
	xor.b32  	%r1467, %r1466, -1253242225;
	xor.b32  	%r1468, %r1455, %r1462;
	xor.b32  	%r1469, %r1468, 1684936478;
	mul.hi.u32 	%r1470, %r1413, %r1467;
	mul.lo.s32 	%r1471, %r1467, -766435501;
	mul.hi.u32 	%r1472, %r1416, %r1469;
	mul.lo.s32 	%r1473, %r1469, -845247145;
	xor.b32  	%r1474, %r1465, %r1472;
	xor.b32  	%r1475, %r1474, 1401193544;
	xor.b32  	%r1476, %r1463, %r1470;
	xor.b32  	%r1477, %r1476, 534103459;
	mul.hi.u32 	%r1478, %r1413, %r1475;
	mul.lo.s32 	%r1479, %r1475, -766435501;
	mul.hi.u32 	%r1480, %r1416, %r1477;
	mul.lo.s32 	%r1481, %r1477, -845247145;
	xor.b32  	%r1482, %r1473, %r1480;
	xor.b32  	%r1483, %r1482, -239337983;
	xor.b32  	%r1484, %r1471, %r1478;
	xor.b32  	%r1485, %r1484, -616729560;
	mul.hi.u32 	%r1486, %r1413, %r1483;
	mul.lo.s32 	%r253, %r1483, -766435501;
	mul.hi.u32 	%r1487, %r1416, %r1485;
	mul.lo.s32 	%r1709, %r1485, -845247145;
	xor.b32  	%r1488, %r1481, %r1487;
	xor.b32  	%r1710, %r1488, -1879869510;
	xor.b32  	%r1489, %r1479, %r1486;
	xor.b32  	%r1708, %r1489, -1767562579;
	mov.b32 	%r1823, 0;
	mov.u32 	%r1822, %r1707;
	mov.u32 	%r1707, %r253;
$L__BB1_123:
	cvt.rn.f64.u32 	%fd388, %r1822;
	fma.rn.f64 	%fd78, %fd388, 0d3DF0000000000000, 0d3DF0000000000000;
	cvt.rn.f64.u32 	%fd389, %r1705;
	fma.rn.f64 	%fd390, %fd389, 0d3DF0000000000000, 0d3DF0000000000000;
	neg.f64 	%fd391, %fd390;
	fma.rn.f64 	%fd392, %fd390, 0dBFF71547652B82FE, 0d4338000000000000;
	{
	.reg .b32 %temp; 
	mov.b64 	{%r267, %temp}, %fd392;
	}
	mov.f64 	%fd393, 0dC338000000000000;
	add.rn.f64 	%fd394, %fd392, %fd393;
	fma.rn.f64 	%fd395, %fd394, 0dBFE62E42FEFA39EF, %fd391;
	fma.rn.f64 	%fd396, %fd394, 0dBC7ABC9E3B39803F, %fd395;
	fma.rn.f64 	%fd397, %fd396, 0d3E5ADE1569CE2BDF, 0d3E928AF3FCA213EA;
	fma.rn.f64 	%fd398, %fd397, %fd396, 0d3EC71DEE62401315;
	fma.rn.f64 	%fd399, %fd398, %fd396, 0d3EFA01997C89EB71;
	fma.rn.f64 	%fd400, %fd399, %fd396, 0d3F2A01A014761F65;
	fma.rn.f64 	%fd401, %fd400, %fd396, 0d3F56C16C1852B7AF;
	fma.rn.f64 	%fd402, %fd401, %fd396, 0d3F81111111122322;
	fma.rn.f64 	%fd403, %fd402, %fd396, 0d3FA55555555502A1;
	fma.rn.f64 	%fd404, %fd403, %fd396, 0d3FC5555555555511;
	fma.rn.f64 	%fd405, %fd404, %fd396, 0d3FE000000000000B;
	fma.rn.f64 	%fd406, %fd405, %fd396, 0d3FF0000000000000;
	fma.rn.f64 	%fd407, %fd406, %fd396, 0d3FF0000000000000;
	{
	.reg .b32 %temp; 
	mov.b64 	{%r268, %temp}, %fd407;
	}
	{
	.reg .b32 %temp; 
	mov.b64 	{%temp, %r269}, %fd407;
	}
	shl.b32 	%r1491, %r267, 20;
	add.s32 	%r1492, %r1491, %r269;
	mov.b64 	%fd674, {%r268, %r1492};
	{
	.reg .b32 %temp; 
	mov.b64 	{%temp, %r1493}, %fd391;
	}
	mov.b32 	%f31, %r1493;
	abs.f32 	%f11, %f31;
	setp.lt.f32 	%p93, %f11, 0f4086232B;
	@%p93 bra 	$L__BB1_126;
	setp.gt.f64 	%p94, %fd390, 0d0000000000000000;
	mov.f64 	%fd410, 0d7FF0000000000000;
	sub.f64 	%fd411, %fd410, %fd390;
	selp.f64 	%fd674, 0d0000000000000000, %fd411, %p94;
	setp.geu.f32 	%p95, %f11, 0f40874800;
	@%p95 bra 	$L__BB1_126;
	shr.u32 	%r1494, %r267, 31;
	add.s32 	%r1495, %r267, %r1494;
	shr.s32 	%r1496, %r1495, 1;
	shl.b32 	%r1497, %r1496, 20;
	add.s32 	%r1498, %r269, %r1497;
	mov.b64 	%fd412, {%r268, %r1498};
	sub.s32 	%r1499, %r267, %r1496;
	shl.b32 	%r1500, %r1499, 20;
	add.s32 	%r1501, %r1500, 1072693248;
	mov.b32 	%r1502, 0;
	mov.b64 	%fd413, {%r1502, %r1501};
	mul.f64 	%fd674, %fd413, %fd412;
$L__BB1_126:
	neg.f64 	%fd414, %fd73;
	fma.rn.f64 	%fd415, %fd73, 0dBFF71547652B82FE, 0d4338000000000000;
	{
	.reg .b32 %temp; 
	mov.b64 	{%r270, %temp}, %fd415;
	}
	mov.f64 	%fd416, 0dC338000000000000;
	add.rn.f64 	%fd417, %fd415, %fd416;
	fma.rn.f64 	%fd418, %fd417, 0dBFE62E42FEFA39EF, %fd414;
	fma.rn.f64 	%fd419, %fd417, 0dBC7ABC9E3B39803F, %fd418;
	fma.rn.f64 	%fd420, %fd419, 0d3E5ADE1569CE2BDF, 0d3E928AF3FCA213EA;
	fma.rn.f64 	%fd421, %fd420, %fd419, 0d3EC71DEE62401315;
	fma.rn.f64 	%fd422, %fd421, %fd419, 0d3EFA01997C89EB71;
	fma.rn.f64 	%fd423, %fd422, %fd419, 0d3F2A01A014761F65;
	fma.rn.f64 	%fd424, %fd423, %fd419, 0d3F56C16C1852B7AF;
	fma.rn.f64 	%fd425, %fd424, %fd419, 0d3F81111111122322;
	fma.rn.f64 	%fd426, %fd425, %fd419, 0d3FA55555555502A1;
	fma.rn.f64 	%fd427, %fd426, %fd419, 0d3FC5555555555511;
	fma.rn.f64 	%fd428, %fd427, %fd419, 0d3FE000000000000B;
	fma.rn.f64 	%fd429, %fd428, %fd419, 0d3FF0000000000000;
	fma.rn.f64 	%fd430, %fd429, %fd419, 0d3FF0000000000000;
	{
	.reg .b32 %temp; 
	mov.b64 	{%r271, %temp}, %fd430;
	}
	{
	.reg .b32 %temp; 
	mov.b64 	{%temp, %r272}, %fd430;
	}
	shl.b32 	%r1503, %r270, 20;
	add.s32 	%r1504, %r1503, %r272;
	mov.b64 	%fd675, {%r271, %r1504};
	{
	.reg .b32 %temp; 
	mov.b64 	{%temp, %r1505}, %fd414;
	}
	mov.b32 	%f32, %r1505;
	abs.f32 	%f12, %f32;
	setp.lt.f32 	%p96, %f12, 0f4086232B;
	@%p96 bra 	$L__BB1_129;
	setp.gt.f64 	%p97, %fd73, 0d0000000000000000;
	mov.f64 	%fd431, 0d7FF0000000000000;
	sub.f64 	%fd432, %fd431, %fd73;
	selp.f64 	%fd675, 0d0000000000000000, %fd432, %p97;
	setp.geu.f32 	%p98, %f12, 0f40874800;
	@%p98 bra 	$L__BB1_129;
	shr.u32 	%r1506, %r270, 31;
	add.s32 	%r1507, %r270, %r1506;
	shr.s32 	%r1508, %r1507, 1;
	shl.b32 	%r1509, %r1508, 20;
	add.s32 	%r1510, %r272, %r1509;
	mov.b64 	%fd433, {%r271, %r1510};
	sub.s32 	%r1511, %r270, %r1508;
	shl.b32 	%r1512, %r1511, 20;
	add.s32 	%r1513, %r1512, 1072693248;
	mov.b32 	%r1514, 0;
	mov.b64 	%fd434, {%r1514, %r1513};
	mul.f64 	%fd675, %fd434, %fd433;
$L__BB1_129:
	mul.f64 	%fd435, %fd675, 0d3FF9511527291D03;
	mul.f64 	%fd436, %fd674, 0d3FF9511527291D03;
	mul.f64 	%fd87, %fd436, %fd435;
	neg.f64 	%fd437, %fd74;
	fma.rn.f64 	%fd438, %fd74, 0dBFF71547652B82FE, 0d4338000000000000;
	{
	.reg .b32 %temp; 
	mov.b64 	{%r273, %temp}, %fd438;
	}
	mov.f64 	%fd439, 0dC338000000000000;
	add.rn.f64 	%fd440, %fd438, %fd439;
	fma.rn.f64 	%fd441, %fd440, 0dBFE62E42FEFA39EF, %fd437;
	fma.rn.f64 	%fd442, %fd440, 0dBC7ABC9E3B39803F, %fd441;
	fma.rn.f64 	%fd443, %fd442, 0d3E5ADE1569CE2BDF, 0d3E928AF3FCA213EA;
	fma.rn.f64 	%fd444, %fd443, %fd442, 0d3EC71DEE62401315;
	fma.rn.f64 	%fd445, %fd444, %fd442, 0d3EFA01997C89EB71;
	fma.rn.f64 	%fd446, %fd445, %fd442, 0d3F2A01A014761F65;
	fma.rn.f64 	%fd447, %fd446, %fd442, 0d3F56C16C1852B7AF;
	fma.rn.f64 	%fd448, %fd447, %fd442, 0d3F81111111122322;
	fma.rn.f64 	%fd449, %fd448, %fd442, 0d3FA55555555502A1;
	fma.rn.f64 	%fd450, %fd449, %fd442, 0d3FC5555555555511;
	fma.rn.f64 	%fd451, %fd450, %fd442, 0d3FE000000000000B;
	fma.rn.f64 	%fd452, %fd451, %fd442, 0d3FF0000000000000;
	fma.rn.f64 	%fd453, %fd452, %fd442, 0d3FF0000000000000;
	{
	.reg .b32 %temp; 
	mov.b64 	{%r274, %temp}, %fd453;
	}
	{
	.reg .b32 %temp; 
	mov.b64 	{%temp, %r275}, %fd453;
	}
	shl.b32 	%r1515, %r273, 20;
	add.s32 	%r1516, %r1515, %r275;
	mov.b64 	%fd676, {%r274, %r1516};
	{
	.reg .b32 %temp; 
	mov.b64 	{%temp, %r1517}, %fd437;
	}
	mov.b32 	%f33, %r1517;
	abs.f32 	%f13, %f33;
	setp.lt.f32 	%p99, %f13, 0f4086232B;
	@%p99 bra 	$L__BB1_132;
	setp.gt.f64 	%p100, %fd74, 0d0000000000000000;
	mov.f64 	%fd454, 0d7FF0000000000000;
	sub.f64 	%fd455, %fd454, %fd74;
	selp.f64 	%fd676, 0d0000000000000000, %fd455, %p100;
	setp.geu.f32 	%p101, %f13, 0f40874800;
	@%p101 bra 	$L__BB1_132;
	shr.u32 	%r1518, %r273, 31;
	add.s32 	%r1519, %r273, %r1518;
	shr.s32 	%r1520, %r1519, 1;
	shl.b32 	%r1521, %r1520, 20;
	add.s32 	%r1522, %r275, %r1521;
	mov.b64 	%fd456, {%r274, %r1522};
	sub.s32 	%r1523, %r273, %r1520;
	shl.b32 	%r1524, %r1523, 20;
	add.s32 	%r1525, %r1524, 1072693248;
	mov.b32 	%r1526, 0;
	mov.b64 	%fd457, {%r1526, %r1525};
	mul.f64 	%fd676, %fd457, %fd456;
$L__BB1_132:
	mul.f64 	%fd458, %fd676, 0d3FF9511527291D03;
	mul.f64 	%fd92, %fd87, %fd458;
	cvt.rn.f64.u32 	%fd459, %r1744;
	fma.rn.f64 	%fd460, %fd459, 0d3DF0000000000000, 0d3DF0000000000000;
	neg.f64 	%fd461, %fd460;
	fma.rn.f64 	%fd462, %fd460, 0dBFF71547652B82FE, 0d4338000000000000;
	{
	.reg .b32 %temp; 
	mov.b64 	{%r276, %temp}, %fd462;
	}
	mov.f64 	%fd463, 0dC338000000000000;
	add.rn.f64 	%fd464, %fd462, %fd463;
	fma.rn.f64 	%fd465, %fd464, 0dBFE62E42FEFA39EF, %fd461;
	fma.rn.f64 	%fd466, %fd464, 0dBC7ABC9E3B39803F, %fd465;
	fma.rn.f64 	%fd467, %fd466, 0d3E5ADE1569CE2BDF, 0d3E928AF3FCA213EA;
	fma.rn.f64 	%fd468, %fd467, %fd466, 0d3EC71DEE62401315;
	fma.rn.f64 	%fd469, %fd468, %fd466, 0d3EFA01997C89EB71;
	fma.rn.f64 	%fd470, %fd469, %fd466, 0d3F2A01A014761F65;
	fma.rn.f64 	%fd471, %fd470, %fd466, 0d3F56C16C1852B7AF;
	fma.rn.f64 	%fd472, %fd471, %fd466, 0d3F81111111122322;
	fma.rn.f64 	%fd473, %fd472, %fd466, 0d3FA55555555502A1;
	fma.rn.f64 	%fd474, %fd473, %fd466, 0d3FC5555555555511;
	fma.rn.f64 	%fd475, %fd474, %fd466, 0d3FE000000000000B;
	fma.rn.f64 	%fd476, %fd475, %fd466, 0d3FF0000000000000;
	fma.rn.f64 	%fd477, %fd476, %fd466, 0d3FF0000000000000;
	{
	.reg .b32 %temp; 
	mov.b64 	{%r277, %temp}, %fd477;
	}
	{
	.reg .b32 %temp; 
	mov.b64 	{%temp, %r278}, %fd477;
	}
	shl.b32 	%r1527, %r276, 20;
	add.s32 	%r1528, %r1527, %r278;
	mov.b64 	%fd677, {%r277, %r1528};
	{
	.reg .b32 %temp; 
	mov.b64 	{%temp, %r1529}, %fd461;
	}
	mov.b32 	%f34, %r1529;
	abs.f32 	%f14, %f34;
	setp.lt.f32 	%p102, %f14, 0f4086232B;
	@%p102 bra 	$L__BB1_135;
	cvt.rn.f64.u32 	%fd478, %r1744;
	fma.rn.f64 	%fd479, %fd478, 0d3DF0000000000000, 0d3DF0000000000000;
	setp.gt.f64 	%p103, %fd479, 0d0000000000000000;
	mov.f64 	%fd480, 0d7FF0000000000000;
	sub.f64 	%fd481, %fd480, %fd479;
	selp.f64 	%fd677, 0d0000000000000000, %fd481, %p103;
	setp.geu.f32 	%p104, %f14, 0f40874800;
	@%p104 bra 	$L__BB1_135;
	shr.u32 	%r1530, %r276, 31;
	add.s32 	%r1531, %r276, %r1530;
	shr.s32 	%r1532, %r1531, 1;
	shl.b32 	%r1533, %r1532, 20;
	add.s32 	%r1534, %r278, %r1533;
	mov.b64 	%fd482, {%r277, %r1534};
	sub.s32 	%r1535, %r276, %r1532;
	shl.b32 	%r1536, %r1535, 20;
	add.s32 	%r1537, %r1536, 1072693248;
	mov.b32 	%r1538, 0;
	mov.b64 	%fd483, {%r1538, %r1537};
	mul.f64 	%fd677, %fd483, %fd482;
$L__BB1_135:
	mul.f64 	%fd484, %fd677, 0d3FF9511527291D03;
	mul.f64 	%fd97, %fd92, %fd484;
	cvt.rn.f64.u32 	%fd485, %r1757;
	fma.rn.f64 	%fd486, %fd485, 0d3DF0000000000000, 0d3DF0000000000000;
	neg.f64 	%fd487, %fd486;
	fma.rn.f64 	%fd488, %fd486, 0dBFF71547652B82FE, 0d4338000000000000;
	{
	.reg .b32 %temp; 
	mov.b64 	{%r279, %temp}, %fd488;
	}
	mov.f64 	%fd489, 0dC338000000000000;
	add.rn.f64 	%fd490, %fd488, %fd489;
	fma.rn.f64 	%fd491, %fd490, 0dBFE62E42FEFA39EF, %fd487;
	fma.rn.f64 	%fd492, %fd490, 0dBC7ABC9E3B39803F, %fd491;
	fma.rn.f64 	%fd493, %fd492, 0d3E5ADE1569CE2BDF, 0d3E928AF3FCA213EA;
	fma.rn.f64 	%fd494, %fd493, %fd492, 0d3EC71DEE62401315;
	fma.rn.f64 	%fd495, %fd494, %fd492, 0d3EFA01997C89EB71;
	fma.rn.f64 	%fd496, %fd495, %fd492, 0d3F2A01A014761F65;
	fma.rn.f64 	%fd497, %fd496, %fd492, 0d3F56C16C1852B7AF;
	fma.rn.f64 	%fd498, %fd497, %fd492, 0d3F81111111122322;
	fma.rn.f64 	%fd499, %fd498, %fd492, 0d3FA55555555502A1;
	fma.rn.f64 	%fd500, %fd499, %fd492, 0d3FC5555555555511;
	fma.rn.f64 	%fd501, %fd500, %fd492, 0d3FE000000000000B;
	fma.rn.f64 	%fd502, %fd501, %fd492, 0d3FF0000000000000;
	fma.rn.f64 	%fd503, %fd502, %fd492, 0d3FF0000000000000;
	{
	.reg .b32 %temp; 
	mov.b64 	{%r280, %temp}, %fd503;
	}
	{
	.reg .b32 %temp; 
	mov.b64 	{%temp, %r281}, %fd503;
	}
	shl.b32 	%r1539, %r279, 20;
	add.s32 	%r1540, %r1539, %r281;
	mov.b64 	%fd678, {%r280, %r1540};
	{
	.reg .b32 %temp; 
	mov.b64 	{%temp, %r1541}, %fd487;
	}
	mov.b32 	%f35, %r1541;
	abs.f32 	%f15, %f35;
	setp.lt.f32 	%p105, %f15, 0f4086232B;
	@%p105 bra 	$L__BB1_138;
	cvt.rn.f64.u32 	%fd504, %r1757;
	fma.rn.f64 	%fd505, %fd504, 0d3DF0000000000000, 0d3DF0000000000000;
	setp.gt.f64 	%p106, %fd505, 0d0000000000000000;
	mov.f64 	%fd506, 0d7FF0000000000000;
	sub.f64 	%fd507, %fd506, %fd505;
	selp.f64 	%fd678, 0d0000000000000000, %fd507, %p106;
	setp.geu.f32 	%p107, %f15, 0f40874800;
	@%p107 bra 	$L__BB1_138;
	shr.u32 	%r1542, %r279, 31;
	add.s32 	%r1543, %r279, %r1542;
	shr.s32 	%r1544, %r1543, 1;
	shl.b32 	%r1545, %r1544, 20;
	add.s32 	%r1546, %r281, %r1545;
	mov.b64 	%fd508, {%r280, %r1546};
	sub.s32 	%r1547, %r279, %r1544;
	shl.b32 	%r1548, %r1547, 20;
	add.s32 	%r1549, %r1548, 1072693248;
	mov.b32 	%r1550, 0;
	mov.b64 	%fd509, {%r1550, %r1549};
	mul.f64 	%fd678, %fd509, %fd508;
$L__BB1_138:
	mul.f64 	%fd510, %fd678, 0d3FF9511527291D03;
	mul.f64 	%fd102, %fd97, %fd510;
	neg.f64 	%fd511, %fd75;
	fma.rn.f64 	%fd512, %fd75, 0dBFF71547652B82FE, 0d4338000000000000;
	{
	.reg .b32 %temp; 
	mov.b64 	{%r282, %temp}, %fd512;
	}
	mov.f64 	%fd513, 0dC338000000000000;
	add.rn.f64 	%fd514, %fd512, %fd513;
	fma.rn.f64 	%fd515, %fd514, 0dBFE62E42FEFA39EF, %fd511;
	fma.rn.f64 	%fd516, %fd514, 0dBC7ABC9E3B39803F, %fd515;
	fma.rn.f64 	%fd517, %fd516, 0d3E5ADE1569CE2BDF, 0d3E928AF3FCA213EA;
	fma.rn.f64 	%fd518, %fd517, %fd516, 0d3EC71DEE62401315;
	fma.rn.f64 	%fd519, %fd518, %fd516, 0d3EFA01997C89EB71;
	fma.rn.f64 	%fd520, %fd519, %fd516, 0d3F2A01A014761F65;
	fma.rn.f64 	%fd521, %fd520, %fd516, 0d3F56C16C1852B7AF;
	fma.rn.f64 	%fd522, %fd521, %fd516, 0d3F81111111122322;
	fma.rn.f64 	%fd523, %fd522, %fd516, 0d3FA55555555502A1;
	fma.rn.f64 	%fd524, %fd523, %fd516, 0d3FC5555555555511;
	fma.rn.f64 	%fd525, %fd524, %fd516, 0d3FE000000000000B;
	fma.rn.f64 	%fd526, %fd525, %fd516, 0d3FF0000000000000;
	fma.rn.f64 	%fd527, %fd526, %fd516, 0d3FF0000000000000;
	{
	.reg .b32 %temp; 
	mov.b64 	{%r283, %temp}, %fd527;
	}
	{
	.reg .b32 %temp; 
	mov.b64 	{%temp, %r284}, %fd527;
	}
	shl.b32 	%r1551, %r282, 20;
	add.s32 	%r1552, %r1551, %r284;
	mov.b64 	%fd679, {%r283, %r1552};
	{
	.reg .b32 %temp; 
	mov.b64 	{%temp, %r1553}, %fd511;
	}
	mov.b32 	%f36, %r1553;
	abs.f32 	%f16, %f36;
	setp.lt.f32 	%p108, %f16, 0f4086232B;
	@%p108 bra 	$L__BB1_141;
	setp.gt.f64 	%p109, %fd75, 0d0000000000000000;
	mov.f64 	%fd528, 0d7FF0000000000000;
	sub.f64 	%fd529, %fd528, %fd75;
	selp.f64 	%fd679, 0d0000000000000000, %fd529, %p109;
	setp.geu.f32 	%p110, %f16, 0f40874800;
	@%p110 bra 	$L__BB1_141;
	shr.u32 	%r1554, %r282, 31;
	add.s32 	%r1555, %r282, %r1554;
	shr.s32 	%r1556, %r1555, 1;
	shl.b32 	%r1557, %r1556, 20;
	add.s32 	%r1558, %r284, %r1557;
	mov.b64 	%fd530, {%r283, %r1558};
	sub.s32 	%r1559, %r282, %r1556;
	shl.b32 	%r1560, %r1559, 20;
	add.s32 	%r1561, %r1560, 1072693248;
	mov.b32 	%r1562, 0;
	mov.b64 	%fd531, {%r1562, %r1561};
	mul.f64 	%fd679, %fd531, %fd530;
$L__BB1_141:
	mul.f64 	%fd532, %fd679, 0d3FF9511527291D03;
	mul.f64 	%fd107, %fd102, %fd532;
	neg.f64 	%fd533, %fd76;
	fma.rn.f64 	%fd534, %fd76, 0dBFF71547652B82FE, 0d4338000000000000;
	{
	.reg .b32 %temp; 
	mov.b64 	{%r285, %temp}, %fd534;
	}
	mov.f64 	%fd535, 0dC338000000000000;
	add.rn.f64 	%fd536, %fd534, %fd535;
	fma.rn.f64 	%fd537, %fd536, 0dBFE62E42FEFA39EF, %fd533;
	fma.rn.f64 	%fd538, %fd536, 0dBC7ABC9E3B39803F, %fd537;
	fma.rn.f64 	%fd539, %fd538, 0d3E5ADE1569CE2BDF, 0d3E928AF3FCA213EA;
	fma.rn.f64 	%fd540, %fd539, %fd538, 0d3EC71DEE62401315;
	fma.rn.f64 	%fd541, %fd540, %fd538, 0d3EFA01997C89EB71;
	fma.rn.f64 	%fd542, %fd541, %fd538, 0d3F2A01A014761F65;
	fma.rn.f64 	%fd543, %fd542, %fd538, 0d3F56C16C1852B7AF;
	fma.rn.f64 	%fd544, %fd543, %fd538, 0d3F81111111122322;
	fma.rn.f64 	%fd545, %fd544, %fd538, 0d3FA55555555502A1;
	fma.rn.f64 	%fd546, %fd545, %fd538, 0d3FC5555555555511;
	fma.rn.f64 	%fd547, %fd546, %fd538, 0d3FE000000000000B;
	fma.rn.f64 	%fd548, %fd547, %fd538, 0d3FF0000000000000;
	fma.rn.f64 	%fd549, %fd548, %fd538, 0d3FF0000000000000;
	{
	.reg .b32 %temp; 
	mov.b64 	{%r286, %temp}, %fd549;
	}
	{
	.reg .b32 %temp; 
	mov.b64 	{%temp, %r287}, %fd549;
	}
	shl.b32 	%r1563, %r285, 20;
	add.s32 	%r1564, %r1563, %r287;
	mov.b64 	%fd680, {%r286, %r1564};
	{
	.reg .b32 %temp; 
	mov.b64 	{%temp, %r1565}, %fd533;
	}
	mov.b32 	%f37, %r1565;
	abs.f32 	%f17, %f37;
	setp.lt.f32 	%p111, %f17, 0f4086232B;
	@%p111 bra 	$L__BB1_144;
	setp.gt.f64 	%p112, %fd76, 0d0000000000000000;
	mov.f64 	%fd550, 0d7FF0000000000000;
	sub.f64 	%fd551, %fd550, %fd76;
	selp.f64 	%fd680, 0d0000000000000000, %fd551, %p112;
	setp.geu.f32 	%p113, %f17, 0f40874800;
	@%p113 bra 	$L__BB1_144;
	shr.u32 	%r1566, %r285, 31;
	add.s32 	%r1567, %r285, %r1566;
	shr.s32 	%r1568, %r1567, 1;
	shl.b32 	%r1569, %r1568, 20;
	add.s32 	%r1570, %r287, %r1569;
	mov.b64 	%fd552, {%r286, %r1570};
	sub.s32 	%r1571, %r285, %r1568;
	shl.b32 	%r1572, %r1571, 20;
	add.s32 	%r1573, %r1572, 1072693248;
	mov.b32 	%r1574, 0;
	mov.b64 	%fd553, {%r1574, %r1573};
	mul.f64 	%fd680, %fd553, %fd552;
$L__BB1_144:
	mul.f64 	%fd554, %fd680, 0d3FF9511527291D03;
	mul.f64 	%fd112, %fd107, %fd554;
	neg.f64 	%fd555, %fd77;
	fma.rn.f64 	%fd556, %fd77, 0dBFF71547652B82FE, 0d4338000000000000;
	{
	.reg .b32 %temp; 
	mov.b64 	{%r288, %temp}, %fd556;
	}
	mov.f64 	%fd557, 0dC338000000000000;
	add.rn.f64 	%fd558, %fd556, %fd557;
	fma.rn.f64 	%fd559, %fd558, 0dBFE62E42FEFA39EF, %fd555;
	fma.rn.f64 	%fd560, %fd558, 0dBC7ABC9E3B39803F, %fd559;
	fma.rn.f64 	%fd561, %fd560, 0d3E5ADE1569CE2BDF, 0d3E928AF3FCA213EA;
	fma.rn.f64 	%fd562, %fd561, %fd560, 0d3EC71DEE62401315;
	fma.rn.f64 	%fd563, %fd562, %fd560, 0d3EFA01997C89EB71;
	fma.rn.f64 	%fd564, %fd563, %fd560, 0d3F2A01A014761F65;
	fma.rn.f64 	%fd565, %fd564, %fd560, 0d3F56C16C1852B7AF;
	fma.rn.f64 	%fd566, %fd565, %fd560, 0d3F81111111122322;
	fma.rn.f64 	%fd567, %fd566, %fd560, 0d3FA55555555502A1;
	fma.rn.f64 	%fd568, %fd567, %fd560, 0d3FC5555555555511;
	fma.rn.f64 	%fd569, %fd568, %fd560, 0d3FE000000000000B;
	fma.rn.f64 	%fd570, %fd569, %fd560, 0d3FF0000000000000;
	fma.rn.f64 	%fd571, %fd570, %fd560, 0d3FF0000000000000;
	{
	.reg .b32 %temp; 
	mov.b64 	{%r289, %temp}, %fd571;
	}
	{
	.reg .b32 %temp; 
	mov.b64 	{%temp, %r290}, %fd571;
	}
	shl.b32 	%r1575, %r288, 20;
	add.s32 	%r1576, %r1575, %r290;
	mov.b64 	%fd681, {%r289, %r1576};
	{
	.reg .b32 %temp; 
	mov.b64 	{%temp, %r1577}, %fd555;
	}
	mov.b32 	%f38, %r1577;
	abs.f32 	%f18, %f38;
	setp.lt.f32 	%p114, %f18, 0f4086232B;
	@%p114 bra 	$L__BB1_147;
	setp.gt.f64 	%p115, %fd77, 0d0000000000000000;
	mov.f64 	%fd572, 0d7FF0000000000000;
	sub.f64 	%fd573, %fd572, %fd77;
	selp.f64 	%fd681, 0d0000000000000000, %fd573, %p115;
	setp.geu.f32 	%p116, %f18, 0f40874800;
	@%p116 bra 	$L__BB1_147;
	shr.u32 	%r1578, %r288, 31;
	add.s32 	%r1579, %r288, %r1578;
	shr.s32 	%r1580, %r1579, 1;
	shl.b32 	%r1581, %r1580, 20;
	add.s32 	%r1582, %r290, %r1581;
	mov.b64 	%fd574, {%r289, %r1582};
	sub.s32 	%r1583, %r288, %r1580;
	shl.b32 	%r1584, %r1583, 20;
	add.s32 	%r1585, %r1584, 1072693248;
	mov.b32 	%r1586, 0;
	mov.b64 	%fd575, {%r1586, %r1585};
	mul.f64 	%fd681, %fd575, %fd574;
$L__BB1_147:
	mul.f64 	%fd576, %fd681, 0d3FF9511527291D03;
	mul.f64 	%fd117, %fd112, %fd576;
	cvt.rn.f64.u32 	%fd577, %r1809;
	fma.rn.f64 	%fd578, %fd577, 0d3DF0000000000000, 0d3DF0000000000000;
	neg.f64 	%fd579, %fd578;
	fma.rn.f64 	%fd580, %fd578, 0dBFF71547652B82FE, 0d4338000000000000;
	{
	.reg .b32 %temp; 
	mov.b64 	{%r291, %temp}, %fd580;
	}
	mov.f64 	%fd581, 0dC338000000000000;
	add.rn.f64 	%fd582, %fd580, %fd581;
	fma.rn.f64 	%fd583, %fd582, 0dBFE62E42FEFA39EF, %fd579;
	fma.rn.f64 	%fd584, %fd582, 0dBC7ABC9E3B39803F, %fd583;
	fma.rn.f64 	%fd585, %fd584, 0d3E5ADE1569CE2BDF, 0d3E928AF3FCA213EA;
	fma.rn.f64 	%fd586, %fd585, %fd584, 0d3EC71DEE62401315;
	fma.rn.f64 	%fd587, %fd586, %fd584, 0d3EFA01997C89EB71;
	fma.rn.f64 	%fd588, %fd587, %fd584, 0d3F2A01A014761F65;
	fma.rn.f64 	%fd589, %fd588, %fd584, 0d3F56C16C1852B7AF;
	fma.rn.f64 	%fd590, %fd589, %fd584, 0d3F81111111122322;
	fma.rn.f64 	%fd591, %fd590, %fd584, 0d3FA55555555502A1;
	fma.rn.f64 	%fd592, %fd591, %fd584, 0d3FC5555555555511;
	fma.rn.f64 	%fd593, %fd592, %fd584, 0d3FE000000000000B;
	fma.rn.f64 	%fd594, %fd593, %fd584, 0d3FF0000000000000;
	fma.rn.f64 	%fd595, %fd594, %fd584, 0d3FF0000000000000;
	{
	.reg .b32 %temp; 
	mov.b64 	{%r292, %temp}, %fd595;
	}
	{
	.reg .b32 %temp; 
	mov.b64 	{%temp, %r293}, %fd595;
	}
	shl.b32 	%r1587, %r291, 20;
	add.s32 	%r1588, %r1587, %r293;
	mov.b64 	%fd682, {%r292, %r1588};
	{
	.reg .b32 %temp; 
	mov.b64 	{%temp, %r1589}, %fd579;
	}
	mov.b32 	%f39, %r1589;
	abs.f32 	%f19, %f39;
	setp.lt.f32 	%p117, %f19, 0f4086232B;
	@%p117 bra 	$L__BB1_150;
	cvt.rn.f64.u32 	%fd596, %r1809;
	fma.rn.f64 	%fd597, %fd596, 0d3DF0000000000000, 0d3DF0000000000000;
	setp.gt.f64 	%p118, %fd597, 0d0000000000000000;
	mov.f64 	%fd598, 0d7FF0000000000000;
	sub.f64 	%fd599, %fd598, %fd597;
	selp.f64 	%fd682, 0d0000000000000000, %fd599, %p118;
	setp.geu.f32 	%p119, %f19, 0f40874800;
	@%p119 bra 	$L__BB1_150;
	shr.u32 	%r1590, %r291, 31;
	add.s32 	%r1591, %r291, %r1590;
	shr.s32 	%r1592, %r1591, 1;
	shl.b32 	%r1593, %r1592, 20;
	add.s32 	%r1594, %r293, %r1593;
	mov.b64 	%fd600, {%r292, %r1594};
	sub.s32 	%r1595, %r291, %r1592;
	shl.b32 	%r1596, %r1595, 20;
	add.s32 	%r1597, %r1596, 1072693248;
	mov.b32 	%r1598, 0;
	mov.b64 	%fd601, {%r1598, %r1597};
	mul.f64 	%fd682, %fd601, %fd600;
$L__BB1_150:
	mul.f64 	%fd602, %fd682, 0d3FF9511527291D03;
	mul.f64 	%fd122, %fd117, %fd602;
	neg.f64 	%fd603, %fd78;
	fma.rn.f64 	%fd604, %fd78, 0dBFF71547652B82FE, 0d4338000000000000;
	{
	.reg .b32 %temp; 
	mov.b64 	{%r294, %temp}, %fd604;
	}
	mov.f64 	%fd605, 0dC338000000000000;
	add.rn.f64 	%fd606, %fd604, %fd605;
	fma.rn.f64 	%fd607, %fd606, 0dBFE62E42FEFA39EF, %fd603;
	fma.rn.f64 	%fd608, %fd606, 0dBC7ABC9E3B39803F, %fd607;
	fma.rn.f64 	%fd609, %fd608, 0d3E5ADE1569CE2BDF, 0d3E928AF3FCA213EA;
	fma.rn.f64 	%fd610, %fd609, %fd608, 0d3EC71DEE62401315;
	fma.rn.f64 	%fd611, %fd610, %fd608, 0d3EFA01997C89EB71;
	fma.rn.f64 	%fd612, %fd611, %fd608, 0d3F2A01A014761F65;
	fma.rn.f64 	%fd613, %fd612, %fd608, 0d3F56C16C1852B7AF;
	fma.rn.f64 	%fd614, %fd613, %fd608, 0d3F81111111122322;
	fma.rn.f64 	%fd615, %fd614, %fd608, 0d3FA55555555502A1;
	fma.rn.f64 	%fd616, %fd615, %fd608, 0d3FC5555555555511;
	fma.rn.f64 	%fd617, %fd616, %fd608, 0d3FE000000000000B;
	fma.rn.f64 	%fd618, %fd617, %fd608, 0d3FF0000000000000;
	fma.rn.f64 	%fd619, %fd618, %fd608, 0d3FF0000000000000;
	{
	.reg .b32 %temp; 
	mov.b64 	{%r295, %temp}, %fd619;
	}
	{
	.reg .b32 %temp; 
	mov.b64 	{%temp, %r296}, %fd619;
	}
	shl.b32 	%r1599, %r294, 20;
	add.s32 	%r1600, %r1599, %r296;
	mov.b64 	%fd683, {%r295, %r1600};
	{
	.reg .b32 %temp; 
	mov.b64 	{%temp, %r1601}, %fd603;
	}
	mov.b32 	%f40, %r1601;
	abs.f32 	%f20, %f40;
	setp.lt.f32 	%p120, %f20, 0f4086232B;
	@%p120 bra 	$L__BB1_153;
	setp.gt.f64 	%p121, %fd78, 0d0000000000000000;
	mov.f64 	%fd620, 0d7FF0000000000000;
	sub.f64 	%fd621, %fd620, %fd78;
	selp.f64 	%fd683, 0d0000000000000000, %fd621, %p121;
	setp.geu.f32 	%p122, %f20, 0f40874800;
	@%p122 bra 	$L__BB1_153;
	shr.u32 	%r1602, %r294, 31;
	add.s32 	%r1603, %r294, %r1602;
	shr.s32 	%r1604, %r1603, 1;
	shl.b32 	%r1605, %r1604, 20;
	add.s32 	%r1606, %r296, %r1605;
	mov.b64 	%fd622, {%r295, %r1606};
	sub.s32 	%r1607, %r294, %r1604;
	shl.b32 	%r1608, %r1607, 20;
	add.s32 	%r1609, %r1608, 1072693248;
	mov.b32 	%r1610, 0;
	mov.b64 	%fd623, {%r1610, %r1609};
	mul.f64 	%fd683, %fd623, %fd622;
$L__BB1_153:
	cvt.rn.f64.u32 	%fd624, %r1809;
	fma.rn.f64 	%fd127, %fd624, 0d3DF0000000000000, 0d3DF0000000000000;
	cvt.rn.f64.u32 	%fd625, %r1744;
	fma.rn.f64 	%fd128, %fd625, 0d3DF0000000000000, 0d3DF0000000000000;
	cvt.rn.f64.u32 	%fd626, %r1757;
	fma.rn.f64 	%fd129, %fd626, 0d3DF0000000000000, 0d3DF0000000000000;
	cvt.rn.f64.u32 	%fd627, %r1705;
	fma.rn.f64 	%fd130, %fd627, 0d3DF0000000000000, 0d3DF0000000000000;
	mul.f64 	%fd628, %fd683, 0d3FF9511527291D03;
	mul.f64 	%fd131, %fd122, %fd628;
	setp.gt.f64 	%p123, %fd131, %fd72;
	mov.f64 	%fd684, %fd130;
	mov.f64 	%fd685, %fd73;
	mov.f64 	%fd686, %fd74;
	mov.f64 	%fd687, %fd128;
	mov.f64 	%fd688, %fd129;
	mov.f64 	%fd689, %fd75;
	mov.f64 	%fd690, %fd76;
	mov.f64 	%fd691, %fd77;
	mov.f64 	%fd692, %fd127;
	mov.f64 	%fd693, %fd78;
	mov.u32 	%r1836, %r1823;
	mov.f64 	%fd694, %fd131;
	@%p123 bra 	$L__BB1_165;
	mov.b32 	%r1836, 2;
	setp.eq.s32 	%p124, %r1823, 1;
	mov.u32 	%r1835, %r1709;
	@%p124 bra 	$L__BB1_163;
	setp.eq.s32 	%p125, %r1823, 3;
	@%p125 bra 	$L__BB1_159;
	setp.ne.s32 	%p126, %r1823, 2;
	@%p126 bra 	$L__BB1_158;
	mov.b32 	%r1836, 3;
	mov.u32 	%r1835, %r1708;
	bra.uni 	$L__BB1_163;
$L__BB1_158:
	add.s32 	%r1836, %r1823, 1;
	mov.u32 	%r1835, %r1710;
	bra.uni 	$L__BB1_163;
$L__BB1_159:
	add.s32 	%r1714, %r1714, 1;
	setp.ne.s32 	%p127, %r1714, 0;
	@%p127 bra 	$L__BB1_162;
	add.s32 	%r1713, %r1713, 1;
	setp.ne.s32 	%p128, %r1713, 0;
	@%p128 bra 	$L__BB1_162;
	add.s32 	%r1712, %r1712, 1;
	setp.eq.s32 	%p129, %r1712, 0;
	selp.u32 	%r1613, 1, 0, %p129;
	add.s32 	%r1711, %r1711, %r1613;
	mov.b32 	%r1713, 0;
$L__BB1_162:
	mov.b32 	%r1615, -766435501;
	mul.hi.u32 	%r1616, %r1615, %r1714;
	mul.lo.s32 	%r1617, %r1714, -766435501;
	mov.b32 	%r1618, -845247145;
	mul.hi.u32 	%r1619, %r1618, %r1712;
	mul.lo.s32 	%r1620, %r1712, -845247145;
	xor.b32  	%r1621, %r1713, %r1619;
	xor.b32  	%r1622, %r1621, 12345;
	xor.b32  	%r1623, %r1711, %r1616;
	mul.hi.u32 	%r1624, %r1615, %r1622;
	mul.lo.s32 	%r1625, %r1622, -766435501;
	mul.hi.u32 	%r1626, %r1618, %r1623;
	mul.lo.s32 	%r1627, %r1623, -845247145;
	xor.b32  	%r1628, %r1620, %r1626;
	xor.b32  	%r1629, %r1628, -1640519182;
	xor.b32  	%r1630, %r1617, %r1624;
	xor.b32  	%r1631, %r1630, -1150833019;
	mul.hi.u32 	%r1632, %r1615, %r1629;
	mul.lo.s32 	%r1633, %r1629, -766435501;
	mul.hi.u32 	%r1634, %r1618, %r1631;
	mul.lo.s32 	%r1635, %r1631, -845247145;
	xor.b32  	%r1636, %r1627, %r1634;
	xor.b32  	%r1637, %r1636, 1013916587;
	xor.b32  	%r1638, %r1625, %r1632;
	xor.b32  	%r1639, %r1638, 1993301258;
	mul.hi.u32 	%r1640, %r1615, %r1637;
	mul.lo.s32 	%r1641, %r1637, -766435501;
	mul.hi.u32 	%r1642, %r1618, %r1639;
	mul.lo.s32 	%r1643, %r1639, -845247145;
	xor.b32  	%r1644, %r1635, %r1642;
	xor.b32  	%r1645, %r1644, -626614940;
	xor.b32  	%r1646, %r1633, %r1640;
	xor.b32  	%r1647, %r1646, 842468239;
	mul.hi.u32 	%r1648, %r1615, %r1645;
	mul.lo.s32 	%r1649, %r1645, -766435501;
	mul.hi.u32 	%r1650, %r1618, %r1647;
	mul.lo.s32 	%r1651, %r1647, -845247145;
	xor.b32  	%r1652, %r1643, %r1650;
	xor.b32  	%r1653, %r1652, 2027820829;
	xor.b32  	%r1654, %r1641, %r1648;
	xor.b32  	%r1655, %r1654, -308364780;
	mul.hi.u32 	%r1656, %r1615, %r1653;
	mul.lo.s32 	%r1657, %r1653, -766435501;
	mul.hi.u32 	%r1658, %r1618, %r1655;
	mul.lo.s32 	%r1659, %r1655, -845247145;
	xor.b32  	%r1660, %r1651, %r1658;
	xor.b32  	%r1661, %r1660, 387289302;
	xor.b32  	%r1662, %r1649, %r1656;
	xor.b32  	%r1663, %r1662, -1459197799;
	mul.hi.u32 	%r1664, %r1615, %r1661;
	mul.lo.s32 	%r1665, %r1661, -766435501;
	mul.hi.u32 	%r1666, %r1618, %r1663;
	mul.lo.s32 	%r1667, %r1663, -845247145;
	xor.b32  	%r1668, %r1659, %r1666;
	xor.b32  	%r1669, %r1668, -1253242225;
	xor.b32  	%r1670, %r1657, %r1664;
	xor.b32  	%r1671, %r1670, 1684936478;
	mul.hi.u32 	%r1672, %r1615, %r1669;
	mul.lo.s32 	%r1673, %r1669, -766435501;
	mul.hi.u32 	%r1674, %r1618, %r1671;
	mul.lo.s32 	%r1675, %r1671, -845247145;
	xor.b32  	%r1676, %r1667, %r1674;
	xor.b32  	%r1677, %r1676, 1401193544;
	xor.b32  	%r1678, %r1665, %r1672;
	xor.b32  	%r1679, %r1678, 534103459;
	mul.hi.u32 	%r1680, %r1615, %r1677;
	mul.lo.s32 	%r1681, %r1677, -766435501;
	mul.hi.u32 	%r1682, %r1618, %r1679;
	mul.lo.s32 	%r1683, %r1679, -845247145;
	xor.b32  	%r1684, %r1675, %r1682;
	xor.b32  	%r1685, %r1684, -239337983;
	xor.b32  	%r1686, %r1673, %r1680;
	xor.b32  	%r1687, %r1686, -616729560;
	mul.hi.u32 	%r1688, %r1615, %r1685;
	mul.lo.s32 	%r305, %r1685, -766435501;
	mul.hi.u32 	%r1689, %r1618, %r1687;
	mul.lo.s32 	%r1709, %r1687, -845247145;
	xor.b32  	%r1690, %r1683, %r1689;
	xor.b32  	%r1710, %r1690, -1879869510;
	xor.b32  	%r1691, %r1681, %r1688;
	xor.b32  	%r1708, %r1691, -1767562579;
	mov.b32 	%r1836, 0;
	mov.u32 	%r1835, %r1707;
	mov.u32 	%r1707, %r305;
$L__BB1_163:
	cvt.rn.f64.u32 	%fd629, %r1835;
	fma.rn.f64 	%fd630, %fd629, 0d3DF0000000000000, 0d3DF0000000000000;
	div.rn.f64 	%fd631, %fd131, %fd72;
	setp.geu.f64 	%p130, %fd630, %fd631;
	mov.f64 	%fd684, %fd60;
	mov.f64 	%fd685, %fd61;
	mov.f64 	%fd686, %fd62;
	mov.f64 	%fd687, %fd63;
	mov.f64 	%fd688, %fd64;
	mov.f64 	%fd689, %fd65;
	mov.f64 	%fd690, %fd66;
	mov.f64 	%fd691, %fd67;
	mov.f64 	%fd692, %fd68;
	mov.f64 	%fd693, %fd69;
	mov.f64 	%fd694, %fd72;
	@%p130 bra 	$L__BB1_165;
	mov.f64 	%fd684, %fd130;
	mov.f64 	%fd685, %fd73;
	mov.f64 	%fd686, %fd74;
	mov.f64 	%fd687, %fd128;
	mov.f64 	%fd688, %fd129;
	mov.f64 	%fd689, %fd75;
	mov.f64 	%fd690, %fd76;
	mov.f64 	%fd691, %fd77;
	mov.f64 	%fd692, %fd127;
	mov.f64 	%fd693, %fd78;
	mov.f64 	%fd694, %fd131;
$L__BB1_165:
	mul.f64 	%fd636, %fd685, %fd685;
	fma.rn.f64 	%fd637, %fd684, %fd684, %fd636;
	fma.rn.f64 	%fd638, %fd686, %fd686, %fd637;
	fma.rn.f64 	%fd639, %fd687, %fd687, %fd638;
	fma.rn.f64 	%fd640, %fd688, %fd688, %fd639;
	fma.rn.f64 	%fd641, %fd689, %fd689, %fd640;
	fma.rn.f64 	%fd642, %fd690, %fd690, %fd641;
	fma.rn.f64 	%fd643, %fd691, %fd691, %fd642;
	fma.rn.f64 	%fd644, %fd692, %fd692, %fd643;
	fma.rn.f64 	%fd645, %fd693, %fd693, %fd644;
	add.f64 	%fd646, %fd645, 0d3FF0000000000000;
	rcp.rn.f64 	%fd647, %fd646;
	div.rn.f64 	%fd648, %fd647, %fd694;
	add.f64 	%fd695, %fd695, %fd648;
	fma.rn.f64 	%fd696, %fd648, %fd648, %fd696;
	add.s64 	%rd11, %rd11, -1;
	setp.ne.s64 	%p131, %rd11, 0;
	@%p131 bra 	$L__BB1_33;
$L__BB1_166:
	ld.param.u64 	%rd10, [_Z26kernel_metropolis_samplingyyPdS__param_3];
	ld.param.u64 	%rd9, [_Z26kernel_metropolis_samplingyyPdS__param_2];
	cvta.to.global.u64 	%rd7, %rd9;
	atom.global.add.f64 	%fd649, [%rd7], %fd695;
	cvta.to.global.u64 	%rd8, %rd10;
	atom.global.add.f64 	%fd650, [%rd8], %fd696;
$L__BB1_167:
	ret;

}


// ===== COMPILED SASS (sm_100) =====

	.target	sm_100

	.elftype	@"ET_EXEC"


//--------------------- .note.nv.tkinfo           --------------------------
	.section	.note.nv.tkinfo,"",@"SHT_NOTE"
	.sectionflags	@"SHF_NOTE_NV_TKINFO"
	.tkinfo
        /*0018*/ 	.word	0x00000002
        /*0030*/ 	.string	""
        /*0030*/ 	.string	"ptxas"
        /*0030*/ 	.string	"Cuda compilation tools, release 13.0, V13.0.88"
        /*0030*/ 	.string	"Build cuda_13.0.r13.0/compiler.36424714_0"
        /*0030*/ 	.string	"-arch sm_100 -m 64 "



//--------------------- .note.nv.cuinfo           --------------------------
	.section	.note.nv.cuinfo,"",@"SHT_NOTE"
	.sectionflags	@"SHF_NOTE_NV_CUINFO"
        /*0018*/ 	.short	0x0002
        /*001a*/ 	.short	0x0064
        /*001c*/ 	.short	0x0082
	.zero		2


//--------------------- .nv.info                  --------------------------
	.section	.nv.info,"",@"SHT_CUDA_INFO"
	.align	4


	//----- nvinfo : EIATTR_REGCOUNT
	.align		4
        /*0000*/ 	.byte	0x04, 0x2f
        /*0002*/ 	.short	(.L_10 - .L_9)
	.align		4
.L_9:
        /*0004*/ 	.word	index@(_Z22kernel_simple_samplingyyPdS_)
        /*0008*/ 	.word	0x00000027


	//----- nvinfo : EIATTR_FRAME_SIZE
	.align		4
.L_10:
        /*000c*/ 	.byte	0x04, 0x11
        /*000e*/ 	.short	(.L_12 - .L_11)
	.align		4
.L_11:
        /*0010*/ 	.word	index@($__internal_2_$__cuda_sm20_dblrcp_rn_slowpath_v3)
        /*0014*/ 	.word	0x00000000


	//----- nvinfo : EIATTR_FRAME_SIZE
	.align		4
.L_12:
        /*0018*/ 	.byte	0x04, 0x11
        /*001a*/ 	.short	(.L_14 - .L_13)
	.align		4
.L_13:
        /*001c*/ 	.word	index@(_Z22kernel_simple_samplingyyPdS_)
        /*0020*/ 	.word	0x00000000


	//----- nvinfo : EIATTR_REGCOUNT
	.align		4
.L_14:
        /*0024*/ 	.byte	0x04, 0x2f
        /*0026*/ 	.short	(.L_16 - .L_15)
	.align		4
.L_15:
        /*0028*/ 	.word	index@(_Z26kernel_metropolis_samplingyyPdS_)
        /*002c*/ 	.word	0x0000005e


	//----- nvinfo : EIATTR_FRAME_SIZE
	.align		4
.L_16:
        /*0030*/ 	.byte	0x04, 0x11
        /*0032*/ 	.short	(.L_18 - .L_17)
	.align		4
.L_17:
        /*0034*/ 	.word	index@($__internal_1_$__cuda_sm20_div_rn_f64_full)
        /*0038*/ 	.word	0x00000000


	//----- nvinfo : EIATTR_FRAME_SIZE
	.align		4
.L_18:
        /*003c*/ 	.byte	0x04, 0x11
        /*003e*/ 	.short	(.L_20 - .L_19)
	.align		4
.L_19:
        /*0040*/ 	.word	index@($__internal_0_$__cuda_sm20_dblrcp_rn_slowpath_v3)
        /*0044*/ 	.word	0x00000000


	//----- nvinfo : EIATTR_FRAME_SIZE
	.align		4
.L_20:
        /*0048*/ 	.byte	0x04, 0x11
        /*004a*/ 	.short	(.L_22 - .L_21)
	.align		4
.L_21:
        /*004c*/ 	.word	index@(_Z26kernel_metropolis_samplingyyPdS_)
        /*0050*/ 	.word	0x00000000


	//----- nvinfo : EIATTR_MIN_STACK_SIZE
	.align		4
.L_22:
        /*0054*/ 	.byte	0x04, 0x12
        /*0056*/ 	.short	(.L_24 - .L_23)
	.align		4
.L_23:
        /*0058*/ 	.word	index@(_Z26kernel_metropolis_samplingyyPdS_)
        /*005c*/ 	.word	0x00000000


	//----- nvinfo : EIATTR_MIN_STACK_SIZE
	.align		4
.L_24:
        /*0060*/ 	.byte	0x04, 0x12
        /*0062*/ 	.short	(.L_26 - .L_25)
	.align		4
.L_25:
        /*0064*/ 	.word	index@(_Z22kernel_simple_samplingyyPdS_)
        /*0068*/ 	.word	0x00000000
.L_26:


//--------------------- .nv.compat                --------------------------
	.section	.nv.compat,"",@"SHT_CUDA_COMPAT_INFO"
	.align	4
        /*0000*/ 	.byte	0x02, 0x09, 0x00, 0x00, 0x02, 0x02, 0x01, 0x00, 0x02, 0x05, 0x05, 0x00, 0x03, 0x07, 0x01, 0x01
        /*0010*/ 	.byte	0x02, 0x03, 0x00, 0x00, 0x02, 0x06, 0x01, 0x00, 0x04, 0x0b, 0x08, 0x00, 0x01, 0x00, 0x00, 0x00
        /*0020*/ 	.byte	0x00, 0x00, 0x00, 0x00


//--------------------- .nv.info._Z26kernel_metropolis_samplingyyPdS_ --------------------------
	.section	.nv.info._Z26kernel_metropolis_samplingyyPdS_,"",@"SHT_CUDA_INFO"
	.sectionflags	@""
	.align	4


	//----- nvinfo : EIATTR_CUDA_API_VERSION
	.align		4
        /*0000*/ 	.byte	0x04, 0x37
        /*0002*/ 	.short	(.L_28 - .L_27)
.L_27:
        /*0004*/ 	.word	0x00000082


	//----- nvinfo : EIATTR_KPARAM_INFO
	.align		4
.L_28:
        /*0008*/ 	.byte	0x04, 0x17
        /*000a*/ 	.short	(.L_30 - .L_29)
.L_29:
        /*000c*/ 	.word	0x00000000
        /*0010*/ 	.short	0x0003
        /*0012*/ 	.short	0x0018
        /*0014*/ 	.byte	0x00, 0xf5, 0x21, 0x00


	//----- nvinfo : EIATTR_KPARAM_INFO
	.align		4
.L_30:
        /*0018*/ 	.byte	0x04, 0x17
        /*001a*/ 	.short	(.L_32 - .L_31)
.L_31:
        /*001c*/ 	.word	0x00000000
        /*0020*/ 	.short	0x0002
        /*0022*/ 	.short	0x0010
        /*0024*/ 	.byte	0x00, 0xf5, 0x21, 0x00


	//----- nvinfo : EIATTR_KPARAM_INFO
	.align		4
.L_32:
        /*0028*/ 	.byte	0x04, 0x17
        /*002a*/ 	.short	(.L_34 - .L_33)
.L_33:
        /*002c*/ 	.word	0x00000000
        /*0030*/ 	.short	0x0001
        /*0032*/ 	.short	0x0008
        /*0034*/ 	.byte	0x00, 0xf0, 0x21, 0x00


	//----- nvinfo : EIATTR_KPARAM_INFO
	.align		4
.L_34:
        /*0038*/ 	.byte	0x04, 0x17
        /*003a*/ 	.short	(.L_36 - .L_35)
.L_35:
        /*003c*/ 	.word	0x00000000
        /*0040*/ 	.short	0x0000
        /*0042*/ 	.short	0x0000
        /*0044*/ 	.byte	0x00, 0xf0, 0x21, 0x00


	//----- nvinfo : EIATTR_SPARSE_MMA_MASK
	.align		4
.L_36:
        /*0048*/ 	.byte	0x03, 0x50
        /*004a*/ 	.short	0x0000


	//----- nvinfo : EIATTR_MAXREG_COUNT
	.align		4
        /*004c*/ 	.byte	0x03, 0x1b
        /*004e*/ 	.short	0x00ff


	//----- nvinfo : EIATTR_MERCURY_ISA_VERSION
	.align		4
        /*0050*/ 	.byte	0x03, 0x5f
        /*0052*/ 	.short	0x0101


	//----- nvinfo : EIATTR_VRC_CTA_INIT_COUNT
	.align		4
        /*0054*/ 	.byte	0x02, 0x4a
	.zero		1
	.zero		1


	//----- nvinfo : EIATTR_EXIT_INSTR_OFFSETS
	.align		4
        /*0058*/ 	.byte	0x04, 0x1c
        /*005a*/ 	.short	(.L_38 - .L_37)


	//   ....[0]....
.L_37:
        /*005c*/ 	.word	0x00000050


	//   ....[1]....
        /*0060*/ 	.word	0x000073b0


	//----- nvinfo : EIATTR_CRS_STACK_SIZE
	.align		4
.L_38:
        /*0064*/ 	.byte	0x04, 0x1e
        /*0066*/ 	.short	(.L_40 - .L_39)
.L_39:
        /*0068*/ 	.word	0x00000000


	//----- nvinfo : EIATTR_CBANK_PARAM_SIZE
	.align		4
.L_40:
        /*006c*/ 	.byte	0x03, 0x19
        /*006e*/ 	.short	0x0020


	//----- nvinfo : EIATTR_PARAM_CBANK
	.align		4
        /*0070*/ 	.byte	0x04, 0x0a
        /*0072*/ 	.short	(.L_42 - .L_41)
	.align		4
.L_41:
        /*0074*/ 	.word	index@(.nv.constant0._Z26kernel_metropolis_samplingyyPdS_)
        /*0078*/ 	.short	0x0380
        /*007a*/ 	.short	0x0020


	//----- nvinfo : EIATTR_SW_WAR
	.align		4
.L_42:
        /*007c*/ 	.byte	0x04, 0x36
        /*007e*/ 	.short	(.L_44 - .L_43)
.L_43:
        /*0080*/ 	.word	0x00000008
.L_44:


//--------------------- .nv.info._Z22kernel_simple_samplingyyPdS_ --------------------------
	.section	.nv.info._Z22kernel_simple_samplingyyPdS_,"",@"SHT_CUDA_INFO"
	.sectionflags	@""
	.align	4


	//----- nvinfo : EIATTR_CUDA_API_VERSION
	.align		4
        /*0000*/ 	.byte	0x04, 0x37
        /*0002*/ 	.short	(.L_46 - .L_45)
.L_45:
        /*0004*/ 	.word	0x00000082


	//----- nvinfo : EIATTR_KPARAM_INFO
	.align		4
.L_46:
        /*0008*/ 	.byte	0x04, 0x17
        /*000a*/ 	.short	(.L_48 - .L_47)
.L_47:
        /*000c*/ 	.word	0x00000000
        /*0010*/ 	.short	0x0003
        /*0012*/ 	.short	0x0018
        /*0014*/ 	.byte	0x00, 0xf5, 0x21, 0x00


	//----- nvinfo : EIATTR_KPARAM_INFO
	.align		4
.L_48:
        /*0018*/ 	.byte	0x04, 0x17
        /*001a*/ 	.short	(.L_50 - .L_49)
.L_49:
        /*001c*/ 	.word	0x00000000
        /*0020*/ 	.short	0x0002
        /*0022*/ 	.short	0x0010
        /*0024*/ 	.byte	0x00, 0xf5, 0x21, 0x00


	//----- nvinfo : EIATTR_KPARAM_INFO
	.align		4
.L_50:
        /*0028*/ 	.byte	0x04, 0x17
        /*002a*/ 	.short	(.L_52 - .L_51)
.L_51:
        /*002c*/ 	.word	0x00000000
        /*0030*/ 	.short	0x0001
        /*0032*/ 	.short	0x0008
        /*0034*/ 	.byte	0x00, 0xf0, 0x21, 0x00


	//----- nvinfo : EIATTR_KPARAM_INFO
	.align		4
.L_52:
        /*0038*/ 	.byte	0x04, 0x17
        /*003a*/ 	.short	(.L_54 - .L_53)
.L_53:
        /*003c*/ 	.word	0x00000000
        /*0040*/ 	.short	0x0000
        /*0042*/ 	.short	0x0000
        /*0044*/ 	.byte	0x00, 0xf0, 0x21, 0x00


	//----- nvinfo : EIATTR_SPARSE_MMA_MASK
	.align		4
.L_54:
        /*0048*/ 	.byte	0x03, 0x50
        /*004a*/ 	.short	0x0000


	//----- nvinfo : EIATTR_MAXREG_COUNT
	.align		4
        /*004c*/ 	.byte	0x03, 0x1b
        /*004e*/ 	.short	0x00ff


	//----- nvinfo : EIATTR_MERCURY_ISA_VERSION
	.align		4
        /*0050*/ 	.byte	0x03, 0x5f
        /*0052*/ 	.short	0x0101


	//----- nvinfo : EIATTR_VRC_CTA_INIT_COUNT
	.align		4
        /*0054*/ 	.byte	0x02, 0x4a
	.zero		1
	.zero		1


	//----- nvinfo : EIATTR_EXIT_INSTR_OFFSETS
	.align		4
        /*0058*/ 	.byte	0x04, 0x1c
        /*005a*/ 	.short	(.L_56 - .L_55)


	//   ....[0]....
.L_55:
        /*005c*/ 	.word	0x000000b0


	//   ....[1]....
        /*0060*/ 	.word	0x00003430


	//----- nvinfo : EIATTR_CRS_STACK_SIZE
	.align		4
.L_56:
        /*0064*/ 	.byte	0x04, 0x1e
        /*0066*/ 	.short	(.L_58 - .L_57)
.L_57:
        /*0068*/ 	.word	0x00000000


	//----- nvinfo : EIATTR_CBANK_PARAM_SIZE
	.align		4
.L_58:
        /*006c*/ 	.byte	0x03, 0x19
        /*006e*/ 	.short	0x0020


	//----- nvinfo : EIATTR_PARAM_CBANK
	.align		4
        /*0070*/ 	.byte	0x04, 0x0a
        /*0072*/ 	.short	(.L_60 - .L_59)
	.align		4
.L_59:
        /*0074*/ 	.word	index@(.nv.constant0._Z22kernel_simple_samplingyyPdS_)
        /*0078*/ 	.short	0x0380
        /*007a*/ 	.short	0x0020


	//----- nvinfo : EIATTR_SW_WAR
	.align		4
.L_60:
        /*007c*/ 	.byte	0x04, 0x36
        /*007e*/ 	.short	(.L_62 - .L_61)
.L_61:
        /*0080*/ 	.word	0x00000008
.L_62:


//--------------------- .nv.callgraph             --------------------------
	.section	.nv.callgraph,"",@"SHT_CUDA_CALLGRAPH"
	.align	4
	.sectionentsize	8
	.align		4
        /*0000*/ 	.word	0x00000000
	.align		4
        /*0004*/ 	.word	0xffffffff
	.align		4
        /*0008*/ 	.word	0x00000000
	.align		4
        /*000c*/ 	.word	0xfffffffe
	.align		4
        /*0010*/ 	.word	0x00000000
	.align		4
        /*0014*/ 	.word	0xfffffffd
	.align		4
        /*0018*/ 	.word	0x00000000
	.align		4
        /*001c*/ 	.word	0xfffffffc


//--------------------- .nv.constant4             --------------------------
	.section	.nv.constant4,"a",@progbits
	.align	8
	.align		8
.nv.constant4:
        /*0000*/ 	.dword	precalc_xorwow_matrix
	.align		8
        /*0008*/ 	.dword	precalc_xorwow_offset_matrix
	.align		8
        /*0010*/ 	.dword	mrg32k3aM1
	.align		8
        /*0018*/ 	.dword	mrg32k3aM2
	.align		8
        /*0020*/ 	.dword	mrg32k3aM1SubSeq
	.align		8
        /*0028*/ 	.dword	mrg32k3aM2SubSeq
	.align		8
        /*0030*/ 	.dword	mrg32k3aM1Seq
	.align		8
        /*0038*/ 	.dword	mrg32k3aM2Seq


//--------------------- .nv.constant3             --------------------------
	.section	.nv.constant3,"a",@progbits
	.align	8
.nv.constant3:
	.type		__cr_lgamma_table,@object
	.size		__cr_lgamma_table,(.L_8 - __cr_lgamma_table)
__cr_lgamma_table:
        /*0000*/ 	.byte	0x00, 0x00, 0x00, 0x00, 0x00, 0x00, 0x00, 0x00, 0x00, 0x00, 0x00, 0x00, 0x00, 0x00, 0x00, 0x00
        /*0010*/ 	.byte	0xef, 0x39, 0xfa, 0xfe, 0x42, 0x2e, 0xe6, 0x3f, 0x02, 0x20, 0x2a, 0xfa, 0x0b, 0xab, 0xfc, 0x3f
        /*0020*/ 	.byte	0xf9, 0x2c, 0x92, 0x7c, 0xa7, 0x6c, 0x09, 0x40, 0xc9, 0x79, 0x44, 0x3c, 0x64, 0x26, 0x13, 0x40
        /*0030*/ 	.byte	0xca, 0x01, 0xcf, 0x3a, 0x27, 0x51, 0x1a, 0x40, 0x30, 0xcc, 0x2d, 0xf3, 0xe1, 0x0c, 0x21, 0x40
        /*0040*/ 	.byte	0x0d, 0xb7, 0xfc, 0x82, 0x8e, 0x35, 0x25, 0x40
.L_8:


//--------------------- .text._Z26kernel_metropolis_samplingyyPdS_ --------------------------
	.section	.text._Z26kernel_metropolis_samplingyyPdS_,"ax",@progbits
	.align	128
        .global         _Z26kernel_metropolis_samplingyyPdS_
        .type           _Z26kernel_metropolis_samplingyyPdS_,@function
        .size           _Z26kernel_metropolis_samplingyyPdS_,(.L_x_127 - _Z26kernel_metropolis_samplingyyPdS_)
        .other          _Z26kernel_metropolis_samplingyyPdS_,@"STO_CUDA_ENTRY STV_DEFAULT"
_Z26kernel_metropolis_samplingyyPdS_:
.text._Z26kernel_metropolis_samplingyyPdS_:
[----:B------:R-:W-:Y:S01]  /*0000*/  LDC R1, c[0x0][0x37c] ;  /* 0x0000df00ff017b82 */ /* 0x000fe20000000800 */
[----:B------:R-:W0:Y:S07]  /*0010*/  S2R R0, SR_TID.X ;  /* 0x0000000000007919 */ /* 0x000e2e0000002100 */
[----:B------:R-:W0:Y:S01]  /*0020*/  S2UR UR4, SR_CTAID.X ;  /* 0x00000000000479c3 */ /* 0x000e220000002500 */
[----:B------:R-:W1:Y:S01]  /*0030*/  LDCU.64 UR24, c[0x0][0x380] ;  /* 0x00007000ff1877ac */ /* 0x000e620008000a00 */
[----:B0-----:R-:W-:-:S13]  /*0040*/  LOP3.LUT P0, RZ, R0, UR4, RZ, 0xfc, !PT ;  /* 0x0000000400ff7c12 */ /* 0x001fda000f80fcff */
[----:B-1----:R-:W-:Y:S05]  /*0050*/  @P0 EXIT ;  /* 0x000000000000094d */ /* 0x002fea0003800000 */
[----:B------:R-:W0:Y:S01]  /*0060*/  LDCU.64 UR22, c[0x0][0x388] ;  /* 0x00007100ff1677ac */ /* 0x000e220008000a00 */
[----:B------:R-:W-:Y:S02]  /*0070*/  IMAD.MOV.U32 R10, RZ, RZ, 0x0 ;  /* 0x00000000ff0a7424 */ /* 0x000fe400078e00ff */
[----:B------:R-:W-:Y:S01]  /*0080*/  IMAD.MOV.U32 R11, RZ, RZ, 0x3df00000 ;  /* 0x3df00000ff0b7424 */ /* 0x000fe200078e00ff */
[----:B------:R-:W-:Y:S01]  /*0090*/  UMOV UR28, 0xfefa39ef ;  /* 0xfefa39ef001c7882 */ /* 0x000fe20000000000 */
[----:B------:R-:W-:Y:S01]  /*00a0*/  IMAD.MOV.U32 R8, RZ, RZ, 0x652b82fe ;  /* 0x652b82feff087424 */ /* 0x000fe200078e00ff */
[----:B------:R-:W-:Y:S01]  /*00b0*/  UMOV UR29, 0x3fe62e42 ;  /* 0x3fe62e42001d7882 */ /* 0x000fe20000000000 */
[----:B------:R-:W-:Y:S01]  /*00c0*/  IMAD.MOV.U32 R9, RZ, RZ, 0x3ff71547 ;  /* 0x3ff71547ff097424 */ /* 0x000fe200078e00ff */
[----:B------:R-:W-:Y:S01]  /*00d0*/  UMOV UR30, 0x3b39803f ;  /* 0x3b39803f001e7882 */ /* 0x000fe20000000000 */
        /* <DEDUP_REMOVED lines=9> */
[----:B0-----:R-:W-:-:S02]  /*0170*/  UIMAD.WIDE.U32 UR20, UR22, -0x326172a9, URZ ;  /* 0xcd9e8d57161478a5 */ /* 0x001fc4000f8e00ff */
[----:B------:R-:W-:Y:S02]  /*0180*/  UIMAD.WIDE.U32 UR16, UR23, -0x326172a9, URZ ;  /* 0xcd9e8d57171078a5 */ /* 0x000fe4000f8e00ff */
[----:B------:R-:W-:Y:S02]  /*0190*/  ULOP3.LUT UR18, UR21, 0x3039, URZ, 0x3c, !UPT ;  /* 0x0000303915127892 */ /* 0x000fe4000f8e3cff */
[----:B------:R-:W-:Y:S02]  /*01a0*/  ULOP3.LUT UR14, UR20, 0x9e37a9f2, UR17, 0x96, !UPT ;  /* 0x9e37a9f2140e7892 */ /* 0x000fe4000f8e9611 */
[----:B------:R-:W-:Y:S02]  /*01b0*/  UIMAD.WIDE.U32 UR18, UR18, -0x2daee0ad, URZ ;  /* 0xd2511f53121278a5 */ /* 0x000fe4000f8e00ff */
[----:B------:R-:W-:Y:S02]  /*01c0*/  UIMAD.WIDE.U32 UR14, UR14, -0x2daee0ad, URZ ;  /* 0xd2511f530e0e78a5 */ /* 0x000fe4000f8e00ff */
[----:B------:R-:W-:-:S02]  /*01d0*/  ULOP3.LUT UR4, UR19, 0xbb67ae85, URZ, 0x3c, !UPT ;  /* 0xbb67ae8513047892 */ /* 0x000fc4000f8e3cff */
[----:B------:R-:W-:Y:S02]  /*01e0*/  ULOP3.LUT UR12, UR18, 0x76cf5d0a, UR15, 0x96, !UPT ;  /* 0x76cf5d0a120c7892 */ /* 0x000fe4000f8e960f */
[----:B------:R-:W-:Y:S02]  /*01f0*/  UIMAD.WIDE.U32 UR4, UR4, -0x326172a9, URZ ;  /* 0xcd9e8d57040478a5 */ /* 0x000fe4000f8e00ff */
[----:B------:R-:W-:Y:S02]  /*0200*/  UIMAD.WIDE.U32 UR12, UR12, -0x326172a9, URZ ;  /* 0xcd9e8d570c0c78a5 */ /* 0x000fe4000f8e00ff */
[----:B------:R-:W-:Y:S02]  /*0210*/  ULOP3.LUT UR5, UR16, 0x3c6f23ab, UR5, 0x96, !UPT ;  /* 0x3c6f23ab10057892 */ /* 0x000fe4000f8e9605 */
[----:B------:R-:W-:Y:S02]  /*0220*/  ULOP3.LUT UR6, UR4, 0xdaa69d64, UR13, 0x96, !UPT ;  /* 0xdaa69d6404067892 */ /* 0x000fe4000f8e960d */
[----:B------:R-:W-:-:S02]  /*0230*/  UIMAD.WIDE.U32 UR4, UR5, -0x2daee0ad, URZ ;  /* 0xd2511f53050478a5 */ /* 0x000fc4000f8e00ff */
[----:B------:R-:W-:Y:S02]  /*0240*/  UIMAD.WIDE.U32 UR6, UR6, -0x2daee0ad, URZ ;  /* 0xd2511f53060678a5 */ /* 0x000fe4000f8e00ff */
[----:B------:R-:W-:Y:S02]  /*0250*/  ULOP3.LUT UR5, UR14, 0x32370b8f, UR5, 0x96, !UPT ;  /* 0x32370b8f0e057892 */ /* 0x000fe4000f8e9605 */
[----:B------:R-:W-:Y:S02]  /*0260*/  ULOP3.LUT UR8, UR4, 0xed9eba14, UR7, 0x96, !UPT ;  /* 0xed9eba1404087892 */ /* 0x000fe4000f8e9607 */
[----:B------:R-:W-:Y:S02]  /*0270*/  UIMAD.WIDE.U32 UR4, UR5, -0x326172a9, URZ ;  /* 0xcd9e8d57050478a5 */ /* 0x000fe4000f8e00ff */
[----:B------:R-:W-:Y:S02]  /*0280*/  UIMAD.WIDE.U32 UR8, UR8, -0x326172a9, URZ ;  /* 0xcd9e8d57080878a5 */ /* 0x000fe4000f8e00ff */
[----:B------:R-:W-:-:S02]  /*0290*/  ULOP3.LUT UR5, UR12, 0x78de171d, UR5, 0x96, !UPT ;  /* 0x78de171d0c057892 */ /* 0x000fc4000f8e9605 */
        /* <DEDUP_REMOVED lines=15> */
[----:B------:R-:W-:Y:S02]  /*0390*/  ULOP3.LUT UR22, UR23, 0x1, URZ, 0x3c, !UPT ;  /* 0x0000000117167892 */ /* 0x000fe4000f8e3cff */
[----:B------:R-:W-:Y:S02]  /*03a0*/  ULOP3.LUT UR5, UR8, 0x8ff377ba, UR11, 0x96, !UPT ;  /* 0x8ff377ba08057892 */ /* 0x000fe4000f8e960b */
[----:B------:R-:W-:-:S02]  /*03b0*/  UIMAD.WIDE.U32 UR22, UR22, -0x326172a9, URZ ;  /* 0xcd9e8d57161678a5 */ /* 0x000fc4000f8e00ff */
[----:B------:R-:W-:Y:S01]  /*03c0*/  ULOP3.LUT UR44, UR19, 0x1fc59023, URZ, 0x3c, !UPT ;  /* 0x1fc59023132c7892 */ /* 0x000fe2000f8e3cff */
[----:B------:R-:W0:Y:S01]  /*03d0*/  I2F.F64.U32 R78, UR10 ;  /* 0x0000000a004e7d12 */ /* 0x000e220008201800 */
[----:B------:R-:W-:Y:S02]  /*03e0*/  ULOP3.LUT UR26, UR20, 0x9e37a9f2, UR23, 0x96, !UPT ;  /* 0x9e37a9f2141a7892 */ /* 0x000fe4000f8e9617 */
[----:B------:R-:W-:Y:S02]  /*03f0*/  ULOP3.LUT UR20, UR19, 0x6936b1d6, URZ, 0x3c, !UPT ;  /* 0x6936b1d613147892 */ /* 0x000fe4000f8e3cff */
[----:B------:R-:W-:Y:S02]  /*0400*/  UIMAD.WIDE.U32 UR26, UR26, -0x2daee0ad, URZ ;  /* 0xd2511f531a1a78a5 */ /* 0x000fe4000f8e00ff */
[----:B------:R-:W-:Y:S01]  /*0410*/  UIMAD.WIDE.U32 UR20, UR20, -0x326172a9, URZ ;  /* 0xcd9e8d57141478a5 */ /* 0x000fe2000f8e00ff */
[----:B------:R-:W1:Y:S01]  /*0420*/  I2F.F64.U32 R80, UR5 ;  /* 0x0000000500507d12 */ /* 0x000e620008201800 */
[----:B------:R-:W-:-:S02]  /*0430*/  UIMAD.WIDE.U32 UR44, UR44, -0x326172a9, URZ ;  /* 0xcd9e8d572c2c78a5 */ /* 0x000fc4000f8e00ff */
[----:B------:R-:W-:Y:S02]  /*0440*/  ULOP3.LUT UR46, UR18, 0x76cf5d0a, UR27, 0x96, !UPT ;  /* 0x76cf5d0a122e7892 */ /* 0x000fe4000f8e961b */
[----:B------:R-:W-:Y:S02]  /*0450*/  ULOP3.LUT UR18, UR16, 0x3c6f23ab, UR21, 0x96, !UPT ;  /* 0x3c6f23ab10127892 */ /* 0x000fe4000f8e9615 */
[----:B------:R-:W-:Y:S01]  /*0460*/  ULOP3.LUT UR16, UR20, 0xdaa69d64, UR13, 0x96, !UPT ;  /* 0xdaa69d6414107892 */ /* 0x000fe2000f8e960d */
[-C--:B0-----:R-:W-:Y:S01]  /*0470*/  DFMA R78, R78, R10.reuse, 2.3283064365386962891e-10 ;  /* 0x3df000004e4e742b */ /* 0x081fe2000000000a */
[----:B------:R-:W-:Y:S02]  /*0480*/  ULOP3.LUT UR22, UR22, 0x3c6f23ab, UR45, 0x96, !UPT ;  /* 0x3c6f23ab16167892 */ /* 0x000fe4000f8e962d */
[----:B------:R-:W-:Y:S02]  /*0490*/  UIMAD.WIDE.U32 UR46, UR46, -0x326172a9, URZ ;  /* 0xcd9e8d572e2e78a5 */ /* 0x000fe4000f8e00ff */
[----:B------:R-:W-:Y:S01]  /*04a0*/  UIMAD.WIDE.U32 UR18, UR18, -0x2daee0ad, URZ ;  /* 0xd2511f53121278a5 */ /* 0x000fe2000f8e00ff */
[----:B-1----:R-:W-:Y:S01]  /*04b0*/  DFMA R80, R80, R10, 2.3283064365386962891e-10 ;  /* 0x3df000005050742b */ /* 0x002fe2000000000a */
[----:B------:R-:W-:-:S02]  /*04c0*/  UIMAD.WIDE.U32 UR16, UR16, -0x2daee0ad, URZ ;  /* 0xd2511f53101078a5 */ /* 0x000fc4000f8e00ff */
[----:B------:R-:W-:Y:S02]  /*04d0*/  UIMAD.WIDE.U32 UR22, UR22, -0x2daee0ad, URZ ;  /* 0xd2511f53161678a5 */ /* 0x000fe4000f8e00ff */
[----:B------:R-:W-:Y:S02]  /*04e0*/  ULOP3.LUT UR27, UR44, 0xdaa69d64, UR47, 0x96, !UPT ;  /* 0xdaa69d642c1b7892 */ /* 0x000fe4000f8e962f */
[----:B------:R-:W-:Y:S01]  /*04f0*/  ULOP3.LUT UR14, UR14, 0x32370b8f, UR19, 0x96, !UPT ;  /* 0x32370b8f0e0e7892 */ /* 0x000fe2000f8e9613 */
[----:B------:R-:W-:Y:S01]  /*0500*/  DFMA R12, R80, -R8, 6.75539944105574400000e+15 ;  /* 0x43380000500c742b */ /* 0x000fe20000000808 */
[----:B------:R-:W-:Y:S01]  /*0510*/  ULOP3.LUT UR20, UR18, 0xed9eba14, UR17, 0x96, !UPT ;  /* 0xed9eba1412147892 */ /* 0x000fe2000f8e9611 */
[----:B------:R-:W-:Y:S01]  /*0520*/  DADD R16, -RZ, -R80 ;  /* 0x00000000ff107229 */ /* 0x000fe20000000950 */
[----:B------:R-:W-:Y:S02]  /*0530*/  ULOP3.LUT UR23, UR26, 0x32370b8f, UR23, 0x96, !UPT ;  /* 0x32370b8f1a177892 */ /* 0x000fe4000f8e9617 */
[----:B------:R-:W-:-:S02]  /*0540*/  UIMAD.WIDE.U32 UR26, UR27, -0x2daee0ad, URZ ;  /* 0xd2511f531b1a78a5 */ /* 0x000fc4000f8e00ff */
[----:B------:R-:W-:Y:S01]  /*0550*/  UIMAD.WIDE.U32 UR14, UR14, -0x326172a9, URZ ;  /* 0xcd9e8d570e0e78a5 */ /* 0x000fe2000f8e00ff */
[----:B------:R-:W-:Y:S01]  /*0560*/  DADD R2, R12, -6.75539944105574400000e+15 ;  /* 0xc33800000c027429 */ /* 0x000fe20000000000 */
[----:B------:R-:W-:Y:S02]  /*0570*/  UIMAD.WIDE.U32 UR20, UR20, -0x326172a9, URZ ;  /* 0xcd9e8d57141478a5 */ /* 0x000fe4000f8e00ff */
[----:B------:R-:W-:Y:S01]  /*0580*/  ULOP3.LUT UR13, UR22, 0xed9eba14, UR27, 0x96, !UPT ;  /* 0xed9eba14160d7892 */ /* 0x000fe2000f8e961b */
[----:B------:R-:W-:Y:S01]  /*0590*/  MOV R0, R17 ;  /* 0x0000001100007202 */ /* 0x000fe20000000f00 */
[----:B------:R-:W-:Y:S02]  /*05a0*/  ULOP3.LUT UR15, UR12, 0x78de171d, UR15, 0x96, !UPT ;  /* 0x78de171d0c0f7892 */ /* 0x000fe4000f8e960f */
[----:B------:R-:W-:Y:S01]  /*05b0*/  ULOP3.LUT UR18, UR14, 0x171590d6, UR21, 0x96, !UPT ;  /* 0x171590d60e127892 */ /* 0x000fe2000f8e9615 */
[----:B------:R-:W-:Y:S01]  /*05c0*/  DFMA R4, R2, -UR28, -R80 ;  /* 0x8000001c02047c2b */ /* 0x000fe20008000850 */
[----:B------:R-:W-:Y:S01]  /*05d0*/  UIMAD.WIDE.U32 UR22, UR23, -0x326172a9, URZ ;  /* 0xcd9e8d57171678a5 */ /* 0x000fe2000f8e00ff */
[----:B------:R-:W-:Y:S01]  /*05e0*/  FSETP.GEU.AND P0, PT, |R0|, 4.1917929649353027344, PT ;  /* 0x4086232b0000780b */ /* 0x000fe20003f0e200 */
[----:B------:R-:W-:-:S02]  /*05f0*/  UIMAD.WIDE.U32 UR12, UR13, -0x326172a9, URZ ;  /* 0xcd9e8d570d0c78a5 */ /* 0x000fc4000f8e00ff */
[----:B------:R-:W-:Y:S02]  /*0600*/  UIMAD.WIDE.U32 UR14, UR15, -0x2daee0ad, URZ ;  /* 0xd2511f530f0e78a5 */ /* 0x000fe4000f8e00ff */
[----:B------:R-:W-:Y:S01]  /*0610*/  UIMAD.WIDE.U32 UR18, UR18, -0x2daee0ad, URZ ;  /* 0xd2511f53121278a5 */ /* 0x000fe2000f8e00ff */
[----:B------:R-:W-:Y:S01]  /*0620*/  DFMA R4, R2, -UR30, R4 ;  /* 0x8000001e02047c2b */ /* 0x000fe20008000004 */
[----:B------:R-:W-:Y:S01]  /*0630*/  ULOP3.LUT UR44, UR46, 0x78de171d, UR23, 0x96, !UPT ;  /* 0x78de171d2e2c7892 */ /* 0x000fe2000f8e9617 */
[----:B------:R-:W-:Y:S01]  /*0640*/  IMAD.MOV.U32 R2, RZ, RZ, -0x35dec16 ;  /* 0xfca213eaff027424 */ /* 0x000fe200078e00ff */
[----:B------:R-:W-:Y:S01]  /*0650*/  ULOP3.LUT UR23, UR22, 0x171590d6, UR13, 0x96, !UPT ;  /* 0x171590d616177892 */ /* 0x000fe2000f8e960d */
[----:B------:R-:W-:Y:S01]  /*0660*/  IMAD.MOV.U32 R3, RZ, RZ, 0x3e928af3 ;  /* 0x3e928af3ff037424 */ /* 0x000fe200078e00ff */
[----:B------:R-:W-:Y:S01]  /*0670*/  ULOP3.LUT UR16, UR16, 0xa9066899, UR15, 0x96, !UPT ;  /* 0xa906689910107892 */ /* 0x000fe2000f8e960f */
[----:B------:R-:W-:Y:S01]  /*0680*/  UMOV UR40, 0x1852b7af ;  /* 0x1852b7af00287882 */ /* 0x000fe20000000000 */
[----:B------:R-:W-:Y:S01]  /*0690*/  UMOV UR41, 0x3f56c16c ;  /* 0x3f56c16c00297882 */ /* 0x000fe20000000000 */
[----:B------:R-:W-:-:S02]  /*06a0*/  ULOP3.LUT UR22, UR14, 0x646e171e, UR19, 0x96, !UPT ;  /* 0x646e171e0e167892 */ /* 0x000fc4000f8e9613 */
[C---:B------:R-:W-:Y:S01]  /*06b0*/  DFMA R6, R4.reuse, UR32, R2 ;  /* 0x0000002004067c2b */ /* 0x040fe20008000002 */
[----:B------:R-:W-:Y:S02]  /*06c0*/  UIMAD.WIDE.U32 UR44, UR44, -0x2daee0ad, URZ ;  /* 0xd2511f532c2c78a5 */ /* 0x000fe4000f8e00ff */
[----:B------:R-:W-:Y:S02]  /*06d0*/  UIMAD.WIDE.U32 UR14, UR23, -0x2daee0ad, URZ ;  /* 0xd2511f53170e78a5 */ /* 0x000fe4000f8e00ff */
[----:B------:R-:W-:Y:S02]  /*06e0*/  UIMAD.WIDE.U32 UR16, UR16, -0x326172a9, URZ ;  /* 0xcd9e8d57101078a5 */ /* 0x000fe4000f8e00ff */
[----:B------:R-:W-:Y:S01]  /*06f0*/  UIMAD.WIDE.U32 UR22, UR22, -0x326172a9, URZ ;  /* 0xcd9e8d57161678a5 */ /* 0x000fe2000f8e00ff */
[----:B------:R-:W-:Y:S01]  /*0700*/  DFMA R6, R4, R6, UR34 ;  /* 0x0000002204067e2b */ /* 0x000fe20008000006 */
[----:B------:R-:W-:Y:S02]  /*0710*/  ULOP3.LUT UR45, UR26, 0xa9066899, UR45, 0x96, !UPT ;  /* 0xa90668991a2d7892 */ /* 0x000fe4000f8e962d */
[----:B------:R-:W-:-:S02]  /*0720*/  ULOP3.LUT UR5, UR44, 0x646e171e, UR15, 0x96, !UPT ;  /* 0x646e171e2c057892 */ /* 0x000fc4000f8e960f */
[----:B------:R-:W-:Y:S01]  /*0730*/  ULOP3.LUT UR26, UR20, 0xb54d0a8f, UR17, 0x96, !UPT ;  /* 0xb54d0a8f141a7892 */ /* 0x000fe2000f8e9611 */
[----:B------:R-:W-:Y:S02]  /*0740*/  UMOV UR42, 0x11122322 ;  /* 0x11122322002a7882 */ /* 0x000fe40000000000 */
[C---:B------:R-:W-:Y:S01]  /*0750*/  DFMA R6, R4.reuse, R6, UR36 ;  /* 0x0000002404067e2b */ /* 0x040fe20008000006 */
[----:B------:R-:W-:Y:S01]  /*0760*/  UMOV UR43, 0x3f811111 ;  /* 0x3f811111002b7882 */ /* 0x000fe20000000000 */
[----:B------:R-:W-:Y:S02]  /*0770*/  ULOP3.LUT UR20, UR16, 0x53848448, UR23, 0x96, !UPT ;  /* 0x5384844810147892 */ /* 0x000fe4000f8e9617 */
[----:B------:R-:W-:Y:S02]  /*0780*/  UIMAD.WIDE.U32 UR44, UR45, -0x326172a9, URZ ;  /* 0xcd9e8d572d2c78a5 */ /* 0x000fe4000f8e00ff */
[----:B------:R-:W-:Y:S02]  /*0790*/  UIMAD.WIDE.U32 UR16, UR5, -0x326172a9, URZ ;  /* 0xcd9e8d57051078a5 */ /* 0x000fe4000f8e00ff */
[----:B------:R-:W-:Y:S01]  /*07a0*/  DFMA R6, R4, R6, UR38 ;  /* 0x0000002604067e2b */ /* 0x000fe20008000006 */
[----:B------:R-:W-:-:S02]  /*07b0*/  UIMAD.WIDE.U32 UR26, UR26, -0x2daee0ad, URZ ;  /* 0xd2511f531a1a78a5 */ /* 0x000fc4000f8e00ff */
[----:B------:R-:W-:Y:S02]  /*07c0*/  UIMAD.WIDE.U32 UR20, UR20, -0x2daee0ad, URZ ;  /* 0xd2511f53141478a5 */ /* 0x000fe4000f8e00ff */
[----:B------:R-:W-:Y:S02]  /*07d0*/  ULOP3.LUT UR46, UR12, 0xb54d0a8f, UR45, 0x96, !UPT ;  /* 0xb54d0a8f0c2e7892 */ /* 0x000fe4000f8e962d */
[----:B------:R-:W-:Y:S01]  /*07e0*/  ULOP3.LUT UR12, UR44, 0x53848448, UR17, 0x96, !UPT ;  /* 0x538484482c0c7892 */ /* 0x000fe2000f8e9611 */
[----:B------:R-:W-:Y:S01]  /*07f0*/  DFMA R6, R4, R6, UR40 ;  /* 0x0000002804067e2b */ /* 0x000fe20008000006 */
[----:B------:R-:W-:Y:S01]  /*0800*/  ULOP3.LUT UR44, UR26, 0xdb3d7428, UR21, 0x96, !UPT ;  /* 0xdb3d74281a2c7892 */ /* 0x000fe2000f8e9615 */
[----:B------:R-:W-:Y:S01]  /*0810*/  UMOV UR48, 0x555502a1 ;  /* 0x555502a100307882 */ /* 0x000fe20000000000 */
[----:B------:R-:W-:Y:S02]  /*0820*/  UMOV UR49, 0x3fa55555 ;  /* 0x3fa5555500317882 */ /* 0x000fe40000000000 */
[----:B------:R-:W-:-:S02]  /*0830*/  UIMAD.WIDE.U32 UR44, UR44, -0x326172a9, URZ ;  /* 0xcd9e8d572c2c78a5 */ /* 0x000fc4000f8e00ff */
[----:B------:R-:W-:Y:S01]  /*0840*/  ULOP3.LUT UR10, UR18, 0x1fd5c5a3, UR27, 0x96, !UPT ;  /* 0x1fd5c5a3120a7892 */ /* 0x000fe2000f8e961b */
[C---:B------:R-:W-:Y:S01]  /*0850*/  DFMA R6, R4.reuse, R6, UR42 ;  /* 0x0000002a04067e2b */ /* 0x040fe20008000006 */
[----:B------:R-:W-:Y:S01]  /*0860*/  UMOV UR26, 0x55555511 ;  /* 0x55555511001a7882 */ /* 0x000fe20000000000 */
[----:B------:R-:W-:Y:S01]  /*0870*/  UMOV UR27, 0x3fc55555 ;  /* 0x3fc55555001b7882 */ /* 0x000fe20000000000 */
[----:B------:R-:W-:Y:S01]  /*0880*/  UIMAD.WIDE.U32 UR10, UR10, -0x326172a9, URZ ;  /* 0xcd9e8d570a0a78a5 */ /* 0x000fe2000f8e00ff */
[----:B------:R-:W-:Y:S02]  /*0890*/  UMOV UR23, 0x3fe00000 ;  /* 0x3fe0000000177882 */ /* 0x000fe40000000000 */
[----:B------:R-:W0:Y:S01]  /*08a0*/  I2F.F64.U32 R66, UR44 ;  /* 0x0000002c00427d12 */ /* 0x000e220008201800 */
[----:B------:R-:W-:Y:S01]  /*08b0*/  ULOP3.LUT UR44, UR10, 0x8ff377ba, UR45, 0x96, !UPT ;  /* 0x8ff377ba0a2c7892 */ /* 0x000fe2000f8e962d */
[----:B------:R-:W-:Y:S01]  /*08c0*/  DFMA R6, R4, R6, UR48 ;  /* 0x0000003004067e2b */ /* 0x000fe20008000006 */
[----:B------:R-:W-:-:S02]  /*08d0*/  ULOP3.LUT UR10, UR22, 0xf1bbfe01, UR11, 0x96, !UPT ;  /* 0xf1bbfe01160a7892 */ /* 0x000fc4000f8e960b */
[----:B------:R-:W-:Y:S01]  /*08e0*/  UIMAD.WIDE.U32 UR46, UR46, -0x2daee0ad, URZ ;  /* 0xd2511f532e2e78a5 */ /* 0x000fe2000f8e00ff */
[----:B------:R-:W-:Y:S01]  /*08f0*/  UMOV UR22, 0xb ;  /* 0x0000000b00167882 */ /* 0x000fe20000000000 */
[----:B------:R-:W-:-:S03]  /*0900*/  UIMAD.WIDE.U32 UR10, UR10, -0x2daee0ad, URZ ;  /* 0xd2511f530a0a78a5 */ /* 0x000fc6000f8e00ff */
[C---:B------:R-:W-:Y:S01]  /*0910*/  DFMA R6, R4.reuse, R6, UR26 ;  /* 0x0000001a04067e2b */ /* 0x040fe20008000006 */
[----:B------:R-:W-:Y:S01]  /*0920*/  ULOP3.LUT UR8, UR4, 0xf1bbfe01, UR9, 0x96, !UPT ;  /* 0xf1bbfe0104087892 */ /* 0x000fe2000f8e9609 */
[----:B------:R-:W1:Y:S01]  /*0930*/  I2F.F64.U32 R68, UR44 ;  /* 0x0000002c00447d12 */ /* 0x000e620008201800 */
[----:B------:R-:W-:Y:S02]  /*0940*/  ULOP3.LUT UR4, UR14, 0x1fd5c5a3, UR47, 0x96, !UPT ;  /* 0x1fd5c5a30e047892 */ /* 0x000fe4000f8e962f */
[----:B------:R-:W-:Y:S02]  /*0950*/  UIMAD.WIDE.U32 UR12, UR12, -0x2daee0ad, URZ ;  /* 0xd2511f530c0c78a5 */ /* 0x000fe4000f8e00ff */
[----:B------:R-:W-:Y:S01]  /*0960*/  UIMAD.WIDE.U32 UR4, UR4, -0x326172a9, URZ ;  /* 0xcd9e8d57040478a5 */ /* 0x000fe2000f8e00ff */
[----:B------:R-:W-:Y:S01]  /*0970*/  DFMA R6, R4, R6, UR22 ;  /* 0x0000001604067e2b */ /* 0x000fe20008000006 */
[----:B------:R-:W-:Y:S01]  /*0980*/  UIMAD UR7, UR8, -0x2daee0ad, URZ ;  /* 0xd2511f53080778a4 */ /* 0x000fe2000f8e02ff */
[----:B------:R-:W2:Y:S01]  /*0990*/  I2F.F64.U32 R62, UR10 ;  /* 0x0000000a003e7d12 */ /* 0x000ea20008201800 */
[----:B------:R-:W-:-:S02]  /*09a0*/  ULOP3.LUT UR19, UR46, 0xdb3d7428, UR13, 0x96, !UPT ;  /* 0xdb3d74282e137892 */ /* 0x000fc4000f8e960d */
[----:B------:R-:W-:Y:S02]  /*09b0*/  UIMAD.WIDE.U32 UR8, UR8, -0x2daee0ad, URZ ;  /* 0xd2511f53080878a5 */ /* 0x000fe4000f8e00ff */
[----:B------:R-:W-:Y:S01]  /*09c0*/  ULOP3.LUT UR16, UR16, 0xf1bbfe01, UR5, 0x96, !UPT ;  /* 0xf1bbfe0110107892 */ /* 0x000fe2000f8e9605 */
[C---:B------:R-:W-:Y:S01]  /*09d0*/  DFMA R6, R4.reuse, R6, 1 ;  /* 0x3ff000000406742b */ /* 0x040fe20000000006 */
[----:B------:R-:W-:Y:S01]  /*09e0*/  ULOP3.LUT UR10, UR20, 0x96a522ad, UR11, 0x96, !UPT ;  /* 0x96a522ad140a7892 */ /* 0x000fe2000f8e960b */
[----:B------:R-:W3:Y:S01]  /*09f0*/  I2F.F64.U32 R70, UR7 ;  /* 0x0000000700467d12 */ /* 0x000ee20008201800 */
[----:B------:R-:W-:Y:S02]  /*0a00*/  UIMAD.WIDE.U32 UR18, UR19, -0x326172a9, URZ ;  /* 0xcd9e8d57131278a5 */ /* 0x000fe4000f8e00ff */
[----:B------:R-:W-:Y:S02]  /*0a10*/  ULOP3.LUT UR9, UR6, 0x96a522ad, UR9, 0x96, !UPT ;  /* 0x96a522ad06097892 */ /* 0x000fe4000f8e9609 */
[----:B------:R-:W-:Y:S01]  /*0a20*/  UIMAD.WIDE.U32 UR16, UR16, -0x2daee0ad, URZ ;  /* 0xd2511f53101078a5 */ /* 0x000fe2000f8e00ff */
[----:B------:R-:W-:-:S02]  /*0a30*/  DFMA R14, R4, R6, 1 ;  /* 0x3ff00000040e742b */ /* 0x000fc40000000006 */
[----:B------:R-:W-:Y:S01]  /*0a40*/  DFMA R4, R78, -R8, 6.75539944105574400000e+15 ;  /* 0x433800004e04742b */ /* 0x000fe20000000808 */
[----:B------:R-:W4:Y:S01]  /*0a50*/  I2F.F64.U32 R64, UR10 ;  /* 0x0000000a00407d12 */ /* 0x000f220008201800 */
[----:B------:R-:W-:Y:S01]  /*0a60*/  ULOP3.LUT UR10, UR4, 0x8ff377ba, UR19, 0x96, !UPT ;  /* 0x8ff377ba040a7892 */ /* 0x000fe2000f8e9613 */
[----:B------:R-:W-:Y:S01]  /*0a70*/  UMOV UR14, UR18 ;  /* 0x00000012000e7c82 */ /* 0x000fe20008000000 */
[----:B------:R-:W-:-:S04]  /*0a80*/  UMOV UR8, UR16 ;  /* 0x0000001000087c82 */ /* 0x000fc80008000000 */
[----:B------:R-:W-:Y:S01]  /*0a90*/  DADD R16, R4, -6.75539944105574400000e+15 ;  /* 0xc338000004107429 */ /* 0x000fe20000000000 */
[----:B------:R-:W5:Y:S01]  /*0aa0*/  I2F.F64.U32 R58, UR18 ;  /* 0x00000012003a7d12 */ /* 0x000f620008201800 */
[----:B------:R-:W-:Y:S02]  /*0ab0*/  IMAD R7, R12, 0x100000, R15 ;  /* 0x001000000c077824 */ /* 0x000fe400078e020f */
[----:B------:R-:W-:-:S05]  /*0ac0*/  IMAD.MOV.U32 R6, RZ, RZ, R14 ;  /* 0x000000ffff067224 */ /* 0x000fca00078e000e */
[----:B------:R-:W0:Y:S01]  /*0ad0*/  I2F.F64.U32 R72, UR9 ;  /* 0x0000000900487d12 */ /* 0x000e220008201800 */
[----:B-1234-:R-:W-:Y:S05]  /*0ae0*/  @!P0 BRA `(.L_x_0) ;  /* 0x0000000000348947 */ /* 0x01efea0003800000 */
[----:B------:R-:W-:Y:S01]  /*0af0*/  FSETP.GEU.AND P1, PT, |R0|, 4.2275390625, PT ;  /* 0x408748000000780b */ /* 0x000fe20003f2e200 */
[C---:B------:R-:W-:Y:S02]  /*0b00*/  DADD R6, -R80.reuse, +INF ;  /* 0x7ff0000050067429 */ /* 0x040fe40000000100 */
[----:B------:R-:W-:-:S08]  /*0b10*/  DSETP.GT.AND P0, PT, R80, RZ, PT ;  /* 0x000000ff5000722a */ /* 0x000fd00003f04000 */
[----:B------:R-:W-:Y:S02]  /*0b20*/  FSEL R6, R6, RZ, !P0 ;  /* 0x000000ff06067208 */ /* 0x000fe40004000000 */
[----:B------:R-:W-:Y:S01]  /*0b30*/  FSEL R7, R7, RZ, !P0 ;  /* 0x000000ff07077208 */ /* 0x000fe20004000000 */
[----:B------:R-:W-:Y:S06]  /*0b40*/  @P1 BRA `(.L_x_0) ;  /* 0x00000000001c1947 */ /* 0x000fec0003800000 */
[----:B------:R-:W-:-:S04]  /*0b50*/  LEA.HI R0, R12, R12, RZ, 0x1 ;  /* 0x0000000c0c007211 */ /* 0x000fc800078f08ff */
[----:B------:R-:W-:-:S05]  /*0b60*/  SHF.R.S32.HI R7, RZ, 0x1, R0 ;  /* 0x00000001ff077819 */ /* 0x000fca0000011400 */
[----:B------:R-:W-:Y:S02]  /*0b70*/  IMAD.IADD R6, R12, 0x1, -R7 ;  /* 0x000000010c067824 */ /* 0x000fe400078e0a07 */
[----:B------:R-:W-:-:S03]  /*0b80*/  IMAD R15, R7, 0x100000, R15 ;  /* 0x00100000070f7824 */ /* 0x000fc600078e020f */
[----:B------:R-:W-:Y:S01]  /*0b90*/  LEA R7, R6, 0x3ff00000, 0x14 ;  /* 0x3ff0000006077811 */ /* 0x000fe200078ea0ff */
[----:B------:R-:W-:-:S06]  /*0ba0*/  IMAD.MOV.U32 R6, RZ, RZ, RZ ;  /* 0x000000ffff067224 */ /* 0x000fcc00078e00ff */
[----:B------:R-:W-:-:S11]  /*0bb0*/  DMUL R6, R14, R6 ;  /* 0x000000060e067228 */ /* 0x000fd60000000000 */
.L_x_0:
[----:B------:R-:W-:Y:S02]  /*0bc0*/  DFMA R12, R16, -UR28, -R78 ;  /* 0x8000001c100c7c2b */ /* 0x000fe4000800084e */
[----:B0-----:R-:W-:-:S06]  /*0bd0*/  DFMA R72, R72, R10, 2.3283064365386962891e-10 ;  /* 0x3df000004848742b */ /* 0x001fcc000000000a */
[----:B------:R-:W-:Y:S02]  /*0be0*/  DFMA R12, R16, -UR30, R12 ;  /* 0x8000001e100c7c2b */ /* 0x000fe4000800000c */
[----:B------:R-:W-:-:S06]  /*0bf0*/  DADD R16, -RZ, -R78 ;  /* 0x00000000ff107229 */ /* 0x000fcc000000094e */
[----:B------:R-:W-:-:S04]  /*0c00*/  DFMA R14, R12, UR32, R2 ;  /* 0x000000200c0e7c2b */ /* 0x000fc80008000002 */
[----:B------:R-:W-:-:S04]  /*0c10*/  IMAD.MOV.U32 R0, RZ, RZ, R17 ;  /* 0x000000ffff007224 */ /* 0x000fc800078e0011 */
[----:B------:R-:W-:Y:S01]  /*0c20*/  DFMA R14, R12, R14, UR34 ;  /* 0x000000220c0e7e2b */ /* 0x000fe2000800000e */
[----:B------:R-:W-:-:S07]  /*0c30*/  FSETP.GEU.AND P0, PT, |R0|, 4.1917929649353027344, PT ;  /* 0x4086232b0000780b */ /* 0x000fce0003f0e200 */
[----:B------:R-:W-:-:S08]  /*0c40*/  DFMA R14, R12, R14, UR36 ;  /* 0x000000240c0e7e2b */ /* 0x000fd0000800000e */
[----:B------:R-:W-:-:S08]  /*0c50*/  DFMA R14, R12, R14, UR38 ;  /* 0x000000260c0e7e2b */ /* 0x000fd0000800000e */
[----:B------:R-:W-:-:S08]  /*0c60*/  DFMA R14, R12, R14, UR40 ;  /* 0x000000280c0e7e2b */ /* 0x000fd0000800000e */
[----:B------:R-:W-:-:S08]  /*0c70*/  DFMA R14, R12, R14, UR42 ;  /* 0x0000002a0c0e7e2b */ /* 0x000fd0000800000e */
[----:B------:R-:W-:-:S08]  /*0c80*/  DFMA R14, R12, R14, UR48 ;  /* 0x000000300c0e7e2b */ /* 0x000fd0000800000e */
[----:B------:R-:W-:-:S08]  /*0c90*/  DFMA R14, R12, R14, UR26 ;  /* 0x0000001a0c0e7e2b */ /* 0x000fd0000800000e */
[----:B------:R-:W-:-:S08]  /*0ca0*/  DFMA R14, R12, R14, UR22 ;  /* 0x000000160c0e7e2b */ /* 0x000fd0000800000e */
[----:B------:R-:W-:-:S08]  /*0cb0*/  DFMA R14, R12, R14, 1 ;  /* 0x3ff000000c0e742b */ /* 0x000fd0000000000e */
[----:B------:R-:W-:Y:S02]  /*0cc0*/  DFMA R18, R12, R14, 1 ;  /* 0x3ff000000c12742b */ /* 0x000fe4000000000e */
[----:B------:R-:W-:-:S08]  /*0cd0*/  DFMA R12, R72, -R8, 6.75539944105574400000e+15 ;  /* 0x43380000480c742b */ /* 0x000fd00000000808 */
[----:B------:R-:W-:Y:S01]  /*0ce0*/  DADD R14, R12, -6.75539944105574400000e+15 ;  /* 0xc33800000c0e7429 */ /* 0x000fe20000000000 */
[----:B------:R-:W-:Y:S01]  /*0cf0*/  LEA R17, R4, R19, 0x14 ;  /* 0x0000001304117211 */ /* 0x000fe200078ea0ff */
[----:B------:R-:W-:Y:S01]  /*0d00*/  IMAD.MOV.U32 R16, RZ, RZ, R18 ;  /* 0x000000ffff107224 */ /* 0x000fe200078e0012 */
[----:B------:R-:W-:Y:S08]  /*0d10*/  @!P0 BRA `(.L_x_1) ;  /* 0x0000000000388947 */ /* 0x000ff00003800000 */
[----:B------:R-:W-:Y:S01]  /*0d20*/  FSETP.GEU.AND P1, PT, |R0|, 4.2275390625, PT ;  /* 0x408748000000780b */ /* 0x000fe20003f2e200 */
[C---:B------:R-:W-:Y:S02]  /*0d30*/  DADD R16, -R78.reuse, +INF ;  /* 0x7ff000004e107429 */ /* 0x040fe40000000100 */
[----:B------:R-:W-:-:S08]  /*0d40*/  DSETP.GT.AND P0, PT, R78, RZ, PT ;  /* 0x000000ff4e00722a */ /* 0x000fd00003f04000 */
[----:B------:R-:W-:Y:S02]  /*0d50*/  FSEL R16, R16, RZ, !P0 ;  /* 0x000000ff10107208 */ /* 0x000fe40004000000 */
[----:B------:R-:W-:Y:S01]  /*0d60*/  FSEL R17, R17, RZ, !P0 ;  /* 0x000000ff11117208 */ /* 0x000fe20004000000 */
[----:B------:R-:W-:Y:S06]  /*0d70*/  @P1 BRA `(.L_x_1) ;  /* 0x0000000000201947 */ /* 0x000fec0003800000 */
[----:B------:R-:W-:Y:S01]  /*0d80*/  LEA.HI R0, R4, R4, RZ, 0x1 ;  /* 0x0000000404007211 */ /* 0x000fe200078f08ff */
[----:B------:R-:W-:-:S03]  /*0d90*/  IMAD.MOV.U32 R16, RZ, RZ, R18 ;  /* 0x000000ffff107224 */ /* 0x000fc600078e0012 */
[----:B------:R-:W-:-:S05]  /*0da0*/  SHF.R.S32.HI R17, RZ, 0x1, R0 ;  /* 0x00000001ff117819 */ /* 0x000fca0000011400 */
[----:B------:R-:W-:Y:S02]  /*0db0*/  IMAD.IADD R4, R4, 0x1, -R17 ;  /* 0x0000000104047824 */ /* 0x000fe400078e0a11 */
[----:B------:R-:W-:-:S03]  /*0dc0*/  IMAD R17, R17, 0x100000, R19 ;  /* 0x0010000011117824 */ /* 0x000fc600078e0213 */
[----:B------:R-:W-:Y:S01]  /*0dd0*/  LEA R5, R4, 0x3ff00000, 0x14 ;  /* 0x3ff0000004057811 */ /* 0x000fe200078ea0ff */
[----:B------:R-:W-:-:S06]  /*0de0*/  IMAD.MOV.U32 R4, RZ, RZ, RZ ;  /* 0x000000ffff047224 */ /* 0x000fcc00078e00ff */
[----:B------:R-:W-:-:S11]  /*0df0*/  DMUL R16, R16, R4 ;  /* 0x0000000410107228 */ /* 0x000fd60000000000 */
.L_x_1:
[--C-:B------:R-:W-:Y:S01]  /*0e00*/  DFMA R4, R14, -UR28, -R72.reuse ;  /* 0x8000001c0e047c2b */ /* 0x100fe20008000848 */
[----:B------:R-:W-:Y:S01]  /*0e10*/  UMOV UR4, 0x27291d03 ;  /* 0x27291d0300047882 */ /* 0x000fe20000000000 */
[----:B------:R-:W-:Y:S01]  /*0e20*/  DADD R18, -RZ, -R72 ;  /* 0x00000000ff127229 */ /* 0x000fe20000000948 */
[----:B------:R-:W-:Y:S01]  /*0e30*/  UMOV UR5, 0x3ff95115 ;  /* 0x3ff9511500057882 */ /* 0x000fe20000000000 */
[----:B------:R-:W-:Y:S02]  /*0e40*/  DFMA R70, R70, R10, 2.3283064365386962891e-10 ;  /* 0x3df000004646742b */ /* 0x000fe4000000000a */
[----:B------:R-:W-:Y:S02]  /*0e50*/  DMUL R6, R6, UR4 ;  /* 0x0000000406067c28 */ /* 0x000fe40008000000 */
[----:B------:R-:W-:-:S04]  /*0e60*/  DFMA R4, R14, -UR30, R4 ;  /* 0x8000001e0e047c2b */ /* 0x000fc80008000004 */
[----:B------:R-:W-:-:S04]  /*0e70*/  IMAD.MOV.U32 R0, RZ, RZ, R19 ;  /* 0x000000ffff007224 */ /* 0x000fc800078e0013 */
[----:B------:R-:W-:Y:S01]  /*0e80*/  DFMA R14, R4, UR32, R2 ;  /* 0x00000020040e7c2b */ /* 0x000fe20008000002 */
        /* <DEDUP_REMOVED lines=11> */
[----:B------:R-:W-:Y:S02]  /*0f40*/  DFMA R14, R70, -R8, 6.75539944105574400000e+15 ;  /* 0x43380000460e742b */ /* 0x000fe40000000808 */
[----:B------:R-:W-:-:S06]  /*0f50*/  DMUL R4, R16, UR4 ;  /* 0x0000000410047c28 */ /* 0x000fcc0008000000 */
        /* <DEDUP_REMOVED lines=18> */
.L_x_2:
[----:B------:R-:W-:Y:S02]  /*1080*/  DFMA R12, R20, -UR28, -R70 ;  /* 0x8000001c140c7c2b */ /* 0x000fe40008000846 */
[----:B------:R-:W-:-:S06]  /*1090*/  DFMA R68, R68, R10, 2.3283064365386962891e-10 ;  /* 0x3df000004444742b */ /* 0x000fcc000000000a */
        /* <DEDUP_REMOVED lines=35> */
.L_x_3:
        /* <DEDUP_REMOVED lines=37> */
.L_x_4:
        /* <DEDUP_REMOVED lines=37> */
.L_x_5:
        /* <DEDUP_REMOVED lines=37> */
.L_x_6:
[----:B------:R-:W-:Y:S01]  /*19c0*/  DFMA R20, R28, -UR28, -R62 ;  /* 0x8000001c1c147c2b */ /* 0x000fe2000800083e */
[----:B------:R-:W0:Y:S01]  /*19d0*/  I2F.F64.U32 R60, UR10 ;  /* 0x0000000a003c7d12 */ /* 0x000e220008201800 */
[----:B------:R-:W-:-:S06]  /*19e0*/  DMUL R24, R24, UR4 ;  /* 0x0000000418187c28 */ /* 0x000fcc0008000000 */
[----:B------:R-:W-:Y:S02]  /*19f0*/  DFMA R20, R28, -UR30, R20 ;  /* 0x8000001e1c147c2b */ /* 0x000fe40008000014 */
[----:B------:R-:W-:-:S06]  /*1a00*/  DADD R28, -RZ, -R62 ;  /* 0x00000000ff1c7229 */ /* 0x000fcc000000093e */
[----:B------:R-:W-:Y:S02]  /*1a10*/  DFMA R26, R20, UR32, R2 ;  /* 0x00000020141a7c2b */ /* 0x000fe40008000002 */
[----:B0-----:R-:W-:Y:S02]  /*1a20*/  DFMA R60, R60, R10, 2.3283064365386962891e-10 ;  /* 0x3df000003c3c742b */ /* 0x001fe4000000000a */
        /* <DEDUP_REMOVED lines=31> */
.L_x_7:
[--C-:B------:R-:W-:Y:S02]  /*1c20*/  DFMA R22, R28, -UR28, -R60.reuse ;  /* 0x8000001c1c167c2b */ /* 0x100fe4000800083c */
[----:B-----5:R-:W-:Y:S02]  /*1c30*/  DFMA R58, R58, R10, 2.3283064365386962891e-10 ;  /* 0x3df000003a3a742b */ /* 0x020fe4000000000a */
[----:B------:R-:W-:Y:S02]  /*1c40*/  DADD R10, -RZ, -R60 ;  /* 0x00000000ff0a7229 */ /* 0x000fe4000000093c */
[----:B------:R-:W-:Y:S02]  /*1c50*/  DMUL R26, R26, UR4 ;  /* 0x000000041a1a7c28 */ /* 0x000fe40008000000 */
[----:B------:R-:W-:Y:S02]  /*1c60*/  DFMA R22, R28, -UR30, R22 ;  /* 0x8000001e1c167c2b */ /* 0x000fe40008000016 */
[----:B------:R-:W-:-:S04]  /*1c70*/  DFMA R8, R58, -R8, 6.75539944105574400000e+15 ;  /* 0x433800003a08742b */ /* 0x000fc80000000808 */
[----:B------:R-:W-:Y:S02]  /*1c80*/  IMAD.MOV.U32 R0, RZ, RZ, R11 ;  /* 0x000000ffff007224 */ /* 0x000fe400078e000b */
[----:B------:R-:W-:-:S03]  /*1c90*/  DFMA R28, R22, UR32, R2 ;  /* 0x00000020161c7c2b */ /* 0x000fc60008000002 */
[----:B------:R-:W-:-:S05]  /*1ca0*/  FSETP.GEU.AND P0, PT, |R0|, 4.1917929649353027344, PT ;  /* 0x4086232b0000780b */ /* 0x000fca0003f0e200 */
        /* <DEDUP_REMOVED lines=10> */
[----:B------:R-:W-:-:S08]  /*1d50*/  DADD R22, R8, -6.75539944105574400000e+15 ;  /* 0xc338000008167429 */ /* 0x000fd00000000000 */
[----:B------:R-:W-:Y:S01]  /*1d60*/  LEA R11, R20, R29, 0x14 ;  /* 0x0000001d140b7211 */ /* 0x000fe200078ea0ff */
[----:B------:R-:W-:Y:S01]  /*1d70*/  IMAD.MOV.U32 R10, RZ, RZ, R28 ;  /* 0x000000ffff0a7224 */ /* 0x000fe200078e001c */
[----:B------:R-:W-:Y:S06]  /*1d80*/  @!P0 BRA `(.L_x_8) ;  /* 0x0000000000388947 */ /* 0x000fec0003800000 */
        /* <DEDUP_REMOVED lines=14> */
.L_x_8:
[--C-:B------:R-:W-:Y:S02]  /*1e70*/  DFMA R20, R22, -UR28, -R58.reuse ;  /* 0x8000001c16147c2b */ /* 0x100fe4000800083a */
[----:B------:R-:W-:Y:S02]  /*1e80*/  DMUL R4, R4, R6 ;  /* 0x0000000604047228 */ /* 0x000fe40000000000 */
[----:B------:R-:W-:Y:S02]  /*1e90*/  DADD R6, -RZ, -R58 ;  /* 0x00000000ff067229 */ /* 0x000fe4000000093a */
[----:B------:R-:W-:Y:S02]  /*1ea0*/  DMUL R10, R10, UR4 ;  /* 0x000000040a0a7c28 */ /* 0x000fe40008000000 */
[----:B------:R-:W-:Y:S02]  /*1eb0*/  DFMA R20, R22, -UR30, R20 ;  /* 0x8000001e16147c2b */ /* 0x000fe40008000014 */
[----:B------:R-:W-:-:S04]  /*1ec0*/  DMUL R4, R4, R12 ;  /* 0x0000000c04047228 */ /* 0x000fc80000000000 */
[----:B------:R-:W-:Y:S02]  /*1ed0*/  FSETP.GEU.AND P0, PT, |R7|, 4.1917929649353027344, PT ;  /* 0x4086232b0700780b */ /* 0x000fe40003f0e200 */
[----:B------:R-:W-:Y:S02]  /*1ee0*/  DFMA R2, R20, UR32, R2 ;  /* 0x0000002014027c2b */ /* 0x000fe40008000002 */
[----:B------:R-:W-:-:S06]  /*1ef0*/  DMUL R4, R4, R14 ;  /* 0x0000000e04047228 */ /* 0x000fcc0000000000 */
[----:B------:R-:W-:Y:S02]  /*1f00*/  DFMA R2, R20, R2, UR34 ;  /* 0x0000002214027e2b */ /* 0x000fe40008000002 */
[----:B------:R-:W-:-:S06]  /*1f10*/  DMUL R4, R4, R16 ;  /* 0x0000001004047228 */ /* 0x000fcc0000000000 */
[----:B------:R-:W-:Y:S02]  /*1f20*/  DFMA R2, R20, R2, UR36 ;  /* 0x0000002414027e2b */ /* 0x000fe40008000002 */
[----:B------:R-:W-:-:S06]  /*1f30*/  DMUL R4, R4, R18 ;  /* 0x0000001204047228 */ /* 0x000fcc0000000000 */
[----:B------:R-:W-:Y:S02]  /*1f40*/  DFMA R2, R20, R2, UR38 ;  /* 0x0000002614027e2b */ /* 0x000fe40008000002 */
[----:B------:R-:W-:-:S06]  /*1f50*/  DMUL R24, R4, R24 ;  /* 0x0000001804187228 */ /* 0x000fcc0000000000 */
[----:B------:R-:W-:-:S08]  /*1f60*/  DFMA R2, R20, R2, UR40 ;  /* 0x0000002814027e2b */ /* 0x000fd00008000002 */
[----:B------:R-:W-:-:S08]  /*1f70*/  DFMA R2, R20, R2, UR42 ;  /* 0x0000002a14027e2b */ /* 0x000fd00008000002 */
[----:B------:R-:W-:-:S08]  /*1f80*/  DFMA R2, R20, R2, UR48 ;  /* 0x0000003014027e2b */ /* 0x000fd00008000002 */
[----:B------:R-:W-:-:S08]  /*1f90*/  DFMA R2, R20, R2, UR26 ;  /* 0x0000001a14027e2b */ /* 0x000fd00008000002 */
[----:B------:R-:W-:-:S08]  /*1fa0*/  DFMA R2, R20, R2, UR22 ;  /* 0x0000001614027e2b */ /* 0x000fd00008000002 */
[----:B------:R-:W-:-:S08]  /*1fb0*/  DFMA R2, R20, R2, 1 ;  /* 0x3ff000001402742b */ /* 0x000fd00000000002 */
[----:B------:R-:W-:-:S10]  /*1fc0*/  DFMA R20, R20, R2, 1 ;  /* 0x3ff000001414742b */ /* 0x000fd40000000002 */
[----:B------:R-:W-:Y:S01]  /*1fd0*/  IMAD R3, R8, 0x100000, R21 ;  /* 0x0010000008037824 */ /* 0x000fe200078e0215 */
[----:B------:R-:W-:Y:S01]  /*1fe0*/  MOV R2, R20 ;  /* 0x0000001400027202 */ /* 0x000fe20000000f00 */
        /* <DEDUP_REMOVED lines=15> */
.L_x_9:
[----:B------:R-:W0:Y:S01]  /*20e0*/  LDCU.64 UR6, c[0x0][0x380] ;  /* 0x00007000ff0677ac */ /* 0x000e220008000a00 */
[----:B------:R-:W-:Y:S01]  /*20f0*/  DMUL R24, R24, R26 ;  /* 0x0000001a18187228 */ /* 0x000fe20000000000 */
[----:B------:R-:W-:Y:S01]  /*2100*/  CS2R R56, SRZ ;  /* 0x0000000000387805 */ /* 0x000fe2000001ff00 */
[----:B------:R-:W-:Y:S01]  /*2110*/  DMUL R2, R2, UR4 ;  /* 0x0000000402027c28 */ /* 0x000fe20008000000 */
[----:B------:R-:W-:Y:S01]  /*2120*/  CS2R R54, SRZ ;  /* 0x0000000000367805 */ /* 0x000fe2000001ff00 */
[----:B------:R-:W1:Y:S04]  /*2130*/  LDCU.64 UR18, c[0x0][0x358] ;  /* 0x00006b00ff1277ac */ /* 0x000e680008000a00 */
[----:B------:R-:W-:Y:S01]  /*2140*/  DMUL R10, R24, R10 ;  /* 0x0000000a180a7228 */ /* 0x000fe20000000000 */
[----:B------:R-:W2:Y:S07]  /*2150*/  LDCU.64 UR20, c[0x0][0x388] ;  /* 0x00007100ff1477ac */ /* 0x000eae0008000a00 */
[----:B------:R-:W-:Y:S01]  /*2160*/  DMUL R52, R10, R2 ;  /* 0x000000020a347228 */ /* 0x000fe20000000000 */
[----:B0-----:R-:W-:-:S04]  /*2170*/  UISETP.NE.U32.AND UP0, UPT, UR6, URZ, UPT ;  /* 0x000000ff0600728c */ /* 0x001fc8000bf05070 */
[----:B------:R-:W-:-:S09]  /*2180*/  UISETP.NE.AND.EX UP0, UPT, UR7, URZ, UPT, UP0 ;  /* 0x000000ff0700728c */ /* 0x000fd2000bf05300 */
[----:B-12---:R-:W-:Y:S05]  /*2190*/  BRA.U !UP0, `(.L_x_10) ;  /* 0x0000005108747547 */ /* 0x006fea000b800000 */
[----:B------:R-:W-:Y:S02]  /*21a0*/  CS2R R54, SRZ ;  /* 0x0000000000367805 */ /* 0x000fe4000001ff00 */
[----:B------:R-:W-:Y:S01]  /*21b0*/  CS2R R56, SRZ ;  /* 0x0000000000387805 */ /* 0x000fe2000001ff00 */
[----:B------:R-:W-:Y:S01]  /*21c0*/  ULOP3.LUT UR13, UR12, 0x96a522ad, UR17, 0x96, !UPT ;  /* 0x96a522ad0c0d7892 */ /* 0x000fe2000f8e9611 */
[----:B------:R-:W-:Y:S01]  /*21d0*/  UMOV UR4, URZ ;  /* 0x000000ff00047c82 */ /* 0x000fe20008000000 */
[----:B------:R-:W-:Y:S01]  /*21e0*/  UMOV UR16, 0x2 ;  /* 0x0000000200107882 */ /* 0x000fe20000000000 */
[----:B------:R-:W-:-:S09]  /*21f0*/  UMOV UR5, 0x2 ;  /* 0x0000000200057882 */ /* 0x000fd20000000000 */
.L_x_58:
[----:B------:R-:W-:Y:S01]  /*2200*/  UIADD3 UR24, UP1, UPT, UR24, -0x1, URZ ;  /* 0xffffffff18187890 */ /* 0x000fe2000ff3e0ff */
[----:B------:R-:W-:Y:S01]  /*2210*/  IMAD.MOV.U32 R50, RZ, RZ, R80 ;  /* 0x000000ffff327224 */ /* 0x000fe200078e0050 */
[----:B------:R-:W-:Y:S01]  /*2220*/  MOV R48, R78 ;  /* 0x0000004e00307202 */ /* 0x000fe20000000f00 */
[----:B------:R-:W-:Y:S01]  /*2230*/  IMAD.MOV.U32 R51, RZ, RZ, R81 ;  /* 0x000000ffff337224 */ /* 0x000fe200078e0051 */
[----:B------:R-:W-:Y:S01]  /*2240*/  UIADD3.X UR25, UPT, UPT, UR25, -0x1, URZ, UP1, !UPT ;  /* 0xffffffff19197890 */ /* 0x000fe20008ffe4ff */
[----:B------:R-:W-:Y:S01]  /*2250*/  IMAD.MOV.U32 R49, RZ, RZ, R79 ;  /* 0x000000ffff317224 */ /* 0x000fe200078e004f */
[----:B------:R-:W-:Y:S01]  /*2260*/  UISETP.NE.AND UP1, UPT, UR5, 0x1, UPT ;  /* 0x000000010500788c */ /* 0x000fe2000bf25270 */
[----:B------:R-:W-:Y:S01]  /*2270*/  IMAD.MOV.U32 R46, RZ, RZ, R72 ;  /* 0x000000ffff2e7224 */ /* 0x000fe200078e0048 */
[----:B------:R-:W-:Y:S01]  /*2280*/  UISETP.NE.U32.AND UP0, UPT, UR24, URZ, UPT ;  /* 0x000000ff1800728c */ /* 0x000fe2000bf05070 */
[----:B------:R-:W-:Y:S01]  /*2290*/  IMAD.MOV.U32 R47, RZ, RZ, R73 ;  /* 0x000000ffff2f7224 */ /* 0x000fe200078e0049 */
[----:B------:R-:W-:Y:S01]  /*22a0*/  MOV R43, R67 ;  /* 0x00000043002b7202 */ /* 0x000fe20000000f00 */
[----:B------:R-:W-:Y:S01]  /*22b0*/  IMAD.MOV.U32 R44, RZ, RZ, R68 ;  /* 0x000000ffff2c7224 */ /* 0x000fe200078e0044 */
[----:B------:R-:W-:Y:S01]  /*22c0*/  MOV R34, R60 ;  /* 0x0000003c00227202 */ /* 0x000fe20000000f00 */
[----:B------:R-:W-:Y:S01]  /*22d0*/  IMAD.MOV.U32 R45, RZ, RZ, R69 ;  /* 0x000000ffff2d7224 */ /* 0x000fe200078e0045 */
[----:B------:R-:W-:Y:S01]  /*22e0*/  UISETP.NE.AND.EX UP0, UPT, UR25, URZ, UPT, UP0 ;  /* 0x000000ff1900728c */ /* 0x000fe2000bf05300 */
[----:B------:R-:W-:Y:S01]  /*22f0*/  IMAD.MOV.U32 R42, RZ, RZ, R66 ;  /* 0x000000ffff2a7224 */ /* 0x000fe200078e0042 */
[----:B------:R-:W-:Y:S01]  /*2300*/  UMOV UR6, 0x2 ;  /* 0x0000000200067882 */ /* 0x000fe20000000000 */
[----:B------:R-:W-:Y:S01]  /*2310*/  IMAD.MOV.U32 R40, RZ, RZ, R64 ;  /* 0x000000ffff287224 */ /* 0x000fe200078e0040 */
[----:B------:R-:W-:Y:S01]  /*2320*/  UMOV UR9, UR14 ;  /* 0x0000000e00097c82 */ /* 0x000fe20008000000 */
[----:B------:R-:W-:-:S02]  /*2330*/  IMAD.MOV.U32 R41, RZ, RZ, R65 ;  /* 0x000000ffff297224 */ /* 0x000fc400078e0041 */
[----:B------:R-:W-:Y:S02]  /*2340*/  IMAD.MOV.U32 R38, RZ, RZ, R62 ;  /* 0x000000ffff267224 */ /* 0x000fe400078e003e */
[----:B------:R-:W-:Y:S02]  /*2350*/  IMAD.MOV.U32 R39, RZ, RZ, R63 ;  /* 0x000000ffff277224 */ /* 0x000fe400078e003f */
[----:B------:R-:W-:Y:S02]  /*2360*/  IMAD.MOV.U32 R36, RZ, RZ, R70 ;  /* 0x000000ffff247224 */ /* 0x000fe400078e0046 */
[----:B------:R-:W-:Y:S02]  /*2370*/  IMAD.MOV.U32 R37, RZ, RZ, R71 ;  /* 0x000000ffff257224 */ /* 0x000fe400078e0047 */
[----:B------:R-:W-:Y:S02]  /*2380*/  IMAD.MOV.U32 R35, RZ, RZ, R61 ;  /* 0x000000ffff237224 */ /* 0x000fe400078e003d */
[----:B------:R-:W-:-:S02]  /*2390*/  IMAD.MOV.U32 R32, RZ, RZ, R58 ;  /* 0x000000ffff207224 */ /* 0x000fc400078e003a */
[----:B------:R-:W-:Y:S02]  /*23a0*/  IMAD.MOV.U32 R33, RZ, RZ, R59 ;  /* 0x000000ffff217224 */ /* 0x000fe400078e003b */
[----:B------:R-:W-:Y:S02]  /*23b0*/  IMAD.MOV.U32 R30, RZ, RZ, R52 ;  /* 0x000000ffff1e7224 */ /* 0x000fe400078e0034 */
[----:B------:R-:W-:Y:S01]  /*23c0*/  IMAD.MOV.U32 R31, RZ, RZ, R53 ;  /* 0x000000ffff1f7224 */ /* 0x000fe200078e0035 */
[----:B------:R-:W-:Y:S06]  /*23d0*/  BRA.U !UP1, `(.L_x_11) ;  /* 0x0000000109f87547 */ /* 0x000fec000b800000 */
[----:B------:R-:W-:-:S09]  /*23e0*/  UISETP.NE.AND UP1, UPT, UR5, 0x3, UPT ;  /* 0x000000030500788c */ /* 0x000fd2000bf25270 */
[----:B------:R-:W-:Y:S05]  /*23f0*/  BRA.U !UP1, `(.L_x_12) ;  /* 0x0000000109187547 */ /* 0x000fea000b800000 */
[----:B------:R-:W-:-:S11]  /*2400*/  UISETP.NE.AND UP1, UPT, UR5, 0x2, UPT ;  /* 0x000000020500788c */ /* 0x000fd6000bf25270 */
[----:B------:R-:W-:Y:S01]  /*2410*/  @!UP1 UMOV UR6, 0x3 ;  /* 0x0000000300069882 */ /* 0x000fe20000000000 */
[----:B------:R-:W-:Y:S01]  /*2420*/  @!UP1 UMOV UR9, UR13 ;  /* 0x0000000d00099c82 */ /* 0x000fe20008000000 */
[----:B------:R-:W-:Y:S01]  /*2430*/  @UP1 UIADD3 UR6, UPT, UPT, UR5, 0x1, URZ ;  /* 0x0000000105061890 */ /* 0x000fe2000fffe0ff */
[----:B------:R-:W-:Y:S01]  /*2440*/  @UP1 UMOV UR9, UR10 ;  /* 0x0000000a00091c82 */ /* 0x000fe20008000000 */
[----:B------:R-:W-:Y:S10]  /*2450*/  BRA `(.L_x_11) ;  /* 0x0000000000d87947 */ /* 0x000ff40003800000 */
.L_x_12:
[----:B------:R-:W-:-:S04]  /*2460*/  UIADD3 UR16, UPT, UPT, UR16, 0x1, URZ ;  /* 0x0000000110107890 */ /* 0x000fc8000fffe0ff */
[----:B------:R-:W-:Y:S02]  /*2470*/  UISETP.NE.AND UP1, UPT, UR16, URZ, UPT ;  /* 0x000000ff1000728c */ /* 0x000fe4000bf25270 */
[----:B------:R-:W-:-:S07]  /*2480*/  UIMAD.WIDE.U32 UR6, UR16, -0x2daee0ad, URZ ;  /* 0xd2511f53100678a5 */ /* 0x000fce000f8e00ff */
[----:B------:R-:W-:Y:S05]  /*2490*/  BRA.U UP1, `(.L_x_13) ;  /* 0x0000000101207547 */ /* 0x000fea000b800000 */
[----:B------:R-:W-:-:S04]  /*24a0*/  UIADD3 UR4, UPT, UPT, UR4, 0x1, URZ ;  /* 0x0000000104047890 */ /* 0x000fc8000fffe0ff */
[----:B------:R-:W-:-:S11]  /*24b0*/  UISETP.NE.AND UP1, UPT, UR4, URZ, UPT ;  /* 0x000000ff0400728c */ /* 0x000fd6000bf25270 */
[----:B------:R-:W-:Y:S02]  /*24c0*/  @!UP1 UIADD3 UR20, UPT, UPT, UR20, 0x1, URZ ;  /* 0x0000000114149890 */ /* 0x000fe4000fffe0ff */
[----:B------:R-:W-:Y:S02]  /*24d0*/  @!UP1 UIADD3 UR5, UPT, UPT, UR21, 0x1, URZ ;  /* 0x0000000115059890 */ /* 0x000fe4000fffe0ff */
[----:B------:R-:W-:Y:S01]  /*24e0*/  UISETP.NE.AND UP2, UPT, UR20, URZ, !UP1 ;  /* 0x000000ff1400728c */ /* 0x000fe2000cf45270 */
[----:B------:R-:W-:-:S10]  /*24f0*/  @!UP1 UMOV UR4, URZ ;  /* 0x000000ff00049c82 */ /* 0x000fd40008000000 */
[----:B------:R-:W-:-:S07]  /*2500*/  @UP2 UIADD3 UR5, UPT, UPT, UR21, URZ, URZ ;  /* 0x000000ff15052290 */ /* 0x000fce000fffe0ff */
[----:B------:R-:W-:-:S05]  /*2510*/  @!UP1 UMOV UR21, UR5 ;  /* 0x0000000500159c82 */ /* 0x000fca0008000000 */
.L_x_13:
[----:B------:R-:W-:Y:S02]  /*2520*/  UIMAD.WIDE.U32 UR10, UR20, -0x326172a9, URZ ;  /* 0xcd9e8d57140a78a5 */ /* 0x000fe4000f8e00ff */
[----:B------:R-:W-:Y:S02]  /*2530*/  ULOP3.LUT UR14, UR21, UR7, URZ, 0x3c, !UPT ;  /* 0x00000007150e7292 */ /* 0x000fe4000f8e3cff */
        /* <DEDUP_REMOVED lines=34> */
[----:B------:R-:W-:Y:S01]  /*2760*/  UIMAD.WIDE.U32 UR12, UR12, -0x2daee0ad, URZ ;  /* 0xd2511f530c0c78a5 */ /* 0x000fe2000f8e00ff */
[----:B------:R-:W-:Y:S01]  /*2770*/  UMOV UR9, UR8 ;  /* 0x0000000800097c82 */ /* 0x000fe20008000000 */
[----:B------:R-:W-:Y:S02]  /*2780*/  ULOP3.LUT UR10, UR10, 0x8ff377ba, UR15, 0x96, !UPT ;  /* 0x8ff377ba0a0a7892 */ /* 0x000fe4000f8e960f */
[----:B------:R-:W-:-:S03]  /*2790*/  ULOP3.LUT UR13, UR6, 0x96a522ad, UR13, 0x96, !UPT ;  /* 0x96a522ad060d7892 */ /* 0x000fc6000f8e960d */
[----:B------:R-:W-:Y:S01]  /*27a0*/  UMOV UR8, UR12 ;  /* 0x0000000c00087c82 */ /* 0x000fe20008000000 */
[----:B------:R-:W-:-:S08]  /*27b0*/  UMOV UR6, URZ ;  /* 0x000000ff00067c82 */ /* 0x000fd00008000000 */
.L_x_11:
[----:B------:R-:W-:Y:S01]  /*27c0*/  UISETP.NE.AND UP1, UPT, UR6, 0x1, UPT ;  /* 0x000000010600788c */ /* 0x000fe2000bf25270 */
[----:B------:R-:W-:Y:S01]  /*27d0*/  UMOV UR5, 0x2 ;  /* 0x0000000200057882 */ /* 0x000fe20000000000 */
[----:B------:R-:W-:-:S07]  /*27e0*/  UMOV UR7, UR14 ;  /* 0x0000000e00077c82 */ /* 0x000fce0008000000 */
[----:B------:R-:W-:Y:S05]  /*27f0*/  BRA.U !UP1, `(.L_x_14) ;  /* 0x0000000109f87547 */ /* 0x000fea000b800000 */
        /* <DEDUP_REMOVED lines=8> */
.L_x_15:
        /* <DEDUP_REMOVED lines=12> */
.L_x_16:
        /* <DEDUP_REMOVED lines=39> */
[----:B------:R-:W-:Y:S01]  /*2bb0*/  ULOP3.LUT UR13, UR6, 0x96a522ad, UR13, 0x96, !UPT ;  /* 0x96a522ad060d7892 */ /* 0x000fe2000f8e960d */
[----:B------:R-:W-:Y:S02]  /*2bc0*/  UMOV UR5, URZ ;  /* 0x000000ff00057c82 */ /* 0x000fe40008000000 */
[----:B------:R-:W-:-:S09]  /*2bd0*/  UMOV UR8, UR12 ;  /* 0x0000000c00087c82 */ /* 0x000fd20008000000 */
.L_x_14:
[----:B------:R-:W0:Y:S01]  /*2be0*/  I2F.F64.U32 R28, UR7 ;  /* 0x00000007001c7d12 */ /* 0x000e220008201800 */
[----:B------:R-:W-:Y:S01]  /*2bf0*/  UISETP.NE.AND UP1, UPT, UR5, 0x1, UPT ;  /* 0x000000010500788c */ /* 0x000fe2000bf25270 */
[----:B------:R-:W-:Y:S02]  /*2c00*/  HFMA2 R5, -RZ, RZ, 1.484375, 0 ;  /* 0x3df00000ff057431 */ /* 0x000fe400000001ff */
[----:B------:R-:W-:Y:S01]  /*2c10*/  IMAD.MOV.U32 R4, RZ, RZ, 0x0 ;  /* 0x00000000ff047424 */ /* 0x000fe200078e00ff */
[----:B------:R-:W-:Y:S01]  /*2c20*/  UMOV UR6, 0x2 ;  /* 0x0000000200067882 */ /* 0x000fe20000000000 */
[----:B------:R-:W-:-:S04]  /*2c30*/  UMOV UR7, UR14 ;  /* 0x0000000e00077c82 */ /* 0x000fc80008000000 */
[----:B0-----:R-:W-:Y:S01]  /*2c40*/  DFMA R28, R28, R4, 2.3283064365386962891e-10 ;  /* 0x3df000001c1c742b */ /* 0x001fe20000000004 */
[----:B------:R-:W-:Y:S10]  /*2c50*/  BRA.U !UP1, `(.L_x_17) ;  /* 0x0000000109f87547 */ /* 0x000ff4000b800000 */
        /* <DEDUP_REMOVED lines=8> */
.L_x_18:
        /* <DEDUP_REMOVED lines=12> */
.L_x_19:
        /* <DEDUP_REMOVED lines=42> */
.L_x_17:
[----:B------:R-:W0:Y:S01]  /*3040*/  I2F.F64.U32 R26, UR7 ;  /* 0x00000007001a7d12 */ /* 0x000e220008201800 */
[----:B------:R-:W-:Y:S01]  /*3050*/  UISETP.NE.AND UP1, UPT, UR6, 0x1, UPT ;  /* 0x000000010600788c */ /* 0x000fe2000bf25270 */
[----:B------:R-:W-:Y:S01]  /*3060*/  UMOV UR5, 0x2 ;  /* 0x0000000200057882 */ /* 0x000fe20000000000 */
[----:B------:R-:W-:Y:S01]  /*3070*/  UMOV UR11, UR14 ;  /* 0x0000000e000b7c82 */ /* 0x000fe20008000000 */
[----:B0-----:R-:W-:-:S06]  /*3080*/  DFMA R26, R26, R4, 2.3283064365386962891e-10 ;  /* 0x3df000001a1a742b */ /* 0x001fcc0000000004 */
        /* <DEDUP_REMOVED lines=9> */
.L_x_21:
        /* <DEDUP_REMOVED lines=12> */
.L_x_22:
        /* <DEDUP_REMOVED lines=42> */
.L_x_20:
        /* <DEDUP_REMOVED lines=12> */
.L_x_24:
        /* <DEDUP_REMOVED lines=12> */
.L_x_25:
        /* <DEDUP_REMOVED lines=38> */
[----:B------:R-:W-:Y:S01]  /*3860*/  ULOP3.LUT UR13, UR6, 0x96a522ad, UR23, 0x96, !UPT ;  /* 0x96a522ad060d7892 */ /* 0x000fe2000f8e9617 */
[----:B------:R-:W-:Y:S02]  /*3870*/  UMOV UR12, UR8 ;  /* 0x00000008000c7c82 */ /* 0x000fe40008000000 */
[----:B------:R-:W-:Y:S01]  /*3880*/  UMOV UR6, URZ ;  /* 0x000000ff00067c82 */ /* 0x000fe20008000000 */
[----:B------:R-:W-:-:S08]  /*3890*/  UMOV UR8, UR22 ;  /* 0x0000001600087c82 */ /* 0x000fd00008000000 */
.L_x_23:
        /* <DEDUP_REMOVED lines=12> */
.L_x_27:
        /* <DEDUP_REMOVED lines=12> */
.L_x_28:
        /* <DEDUP_REMOVED lines=37> */
[----:B------:R-:W-:Y:S01]  /*3c70*/  ULOP3.LUT UR10, UR14, 0x8ff377ba, UR27, 0x96, !UPT ;  /* 0x8ff377ba0e0a7892 */ /* 0x000fe2000f8e961b */
[----:B------:R-:W-:Y:S01]  /*3c80*/  UMOV UR7, UR8 ;  /* 0x0000000800077c82 */ /* 0x000fe20008000000 */
[----:B------:R-:W-:Y:S01]  /*3c90*/  ULOP3.LUT UR13, UR6, 0x96a522ad, UR23, 0x96, !UPT ;  /* 0x96a522ad060d7892 */ /* 0x000fe2000f8e9617 */
[----:B------:R-:W-:Y:S01]  /*3ca0*/  UMOV UR5, URZ ;  /* 0x000000ff00057c82 */ /* 0x000fe20008000000 */
[----:B------:R-:W-:Y:S01]  /*3cb0*/  UMOV UR14, UR26 ;  /* 0x0000001a000e7c82 */ /* 0x000fe20008000000 */
[----:B------:R-:W-:-:S09]  /*3cc0*/  UMOV UR8, UR22 ;  /* 0x0000001600087c82 */ /* 0x000fd20008000000 */
.L_x_26:
        /* <DEDUP_REMOVED lines=14> */
.L_x_30:
        /* <DEDUP_REMOVED lines=12> */
.L_x_31:
        /* <DEDUP_REMOVED lines=41> */
[----:B------:R-:W-:Y:S01]  /*4100*/  UMOV UR14, UR26 ;  /* 0x0000001a000e7c82 */ /* 0x000fe20008000000 */
[----:B------:R-:W-:-:S07]  /*4110*/  UMOV UR8, UR22 ;  /* 0x0000001600087c82 */ /* 0x000fce0008000000 */
.L_x_29:
        /* <DEDUP_REMOVED lines=14> */
.L_x_33:
        /* <DEDUP_REMOVED lines=12> */
.L_x_34:
        /* <DEDUP_REMOVED lines=43> */
.L_x_32:
        /* <DEDUP_REMOVED lines=14> */
.L_x_36:
        /* <DEDUP_REMOVED lines=12> */
.L_x_37:
        /* <DEDUP_REMOVED lines=43> */
.L_x_35:
        /* <DEDUP_REMOVED lines=12> */
.L_x_39:
        /* <DEDUP_REMOVED lines=12> */
.L_x_40:
        /* <DEDUP_REMOVED lines=40> */
[----:B------:R-:W-:Y:S01]  /*4dc0*/  UMOV UR7, URZ ;  /* 0x000000ff00077c82 */ /* 0x000fe20008000000 */
[----:B------:R-:W-:Y:S01]  /*4dd0*/  UMOV UR14, UR28 ;  /* 0x0000001c000e7c82 */ /* 0x000fe20008000000 */
[----:B------:R-:W-:-:S09]  /*4de0*/  UMOV UR8, UR26 ;  /* 0x0000001a00087c82 */ /* 0x000fd20008000000 */
.L_x_38:
[----:B------:R-:W0:Y:S01]  /*4df0*/  I2F.F64.U32 R18, UR9 ;  /* 0x0000000900127d12 */ /* 0x000e220008201800 */
        /* <DEDUP_REMOVED lines=14> */
[----:B0-----:R-:W-:Y:S01]  /*4ee0*/  DFMA R18, R18, R4, 2.3283064365386962891e-10 ;  /* 0x3df000001212742b */ /* 0x001fe20000000004 */
[----:B------:R-:W-:Y:S01]  /*4ef0*/  UMOV UR36, 0x1852b7af ;  /* 0x1852b7af00247882 */ /* 0x000fe20000000000 */
[----:B------:R-:W-:Y:S01]  /*4f00*/  UMOV UR37, 0x3f56c16c ;  /* 0x3f56c16c00257882 */ /* 0x000fe20000000000 */
[----:B------:R-:W-:Y:S01]  /*4f10*/  UMOV UR38, 0x11122322 ;  /* 0x1112232200267882 */ /* 0x000fe20000000000 */
[----:B------:R-:W-:Y:S01]  /*4f20*/  UMOV UR39, 0x3f811111 ;  /* 0x3f81111100277882 */ /* 0x000fe20000000000 */
[----:B------:R-:W-:Y:S01]  /*4f30*/  UMOV UR40, 0x555502a1 ;  /* 0x555502a100287882 */ /* 0x000fe20000000000 */
[----:B------:R-:W-:Y:S01]  /*4f40*/  UMOV UR41, 0x3fa55555 ;  /* 0x3fa5555500297882 */ /* 0x000fe20000000000 */
[----:B------:R-:W-:Y:S01]  /*4f50*/  UMOV UR42, 0x55555511 ;  /* 0x55555511002a7882 */ /* 0x000fe20000000000 */
[-C--:B------:R-:W-:Y:S01]  /*4f60*/  DFMA R10, R18, -R6.reuse, 6.75539944105574400000e+15 ;  /* 0x43380000120a742b */ /* 0x080fe20000000806 */
[----:B------:R-:W-:Y:S01]  /*4f70*/  UMOV UR43, 0x3fc55555 ;  /* 0x3fc55555002b7882 */ /* 0x000fe20000000000 */
[----:B------:R-:W-:Y:S01]  /*4f80*/  DADD R60, -RZ, -R18 ;  /* 0x00000000ff3c7229 */ /* 0x000fe20000000912 */
[----:B------:R-:W-:Y:S01]  /*4f90*/  UMOV UR44, 0xb ;  /* 0x0000000b002c7882 */ /* 0x000fe20000000000 */
[----:B------:R-:W-:Y:S01]  /*4fa0*/  UMOV UR45, 0x3fe00000 ;  /* 0x3fe00000002d7882 */ /* 0x000fe20000000000 */
[----:B------:R-:W-:Y:S01]  /*4fb0*/  DFMA R58, R26, -R6, 6.75539944105574400000e+15 ;  /* 0x433800001a3a742b */ /* 0x000fe20000000806 */
[----:B------:R-:W0:Y:S02]  /*4fc0*/  I2F.F64.U32 R70, UR11 ;  /* 0x0000000b00467d12 */ /* 0x000e240008201800 */
[----:B------:R-:W-:-:S04]  /*4fd0*/  DADD R8, R10, -6.75539944105574400000e+15 ;  /* 0xc33800000a087429 */ /* 0x000fc80000000000 */
[----:B------:R-:W-:-:S04]  /*4fe0*/  IMAD.MOV.U32 R0, RZ, RZ, R61 ;  /* 0x000000ffff007224 */ /* 0x000fc800078e003d */
[----:B------:R-:W-:Y:S01]  /*4ff0*/  DFMA R2, R8, -UR22, -R18 ;  /* 0x8000001608027c2b */ /* 0x000fe20008000812 */
[----:B------:R-:W-:-:S07]  /*5000*/  FSETP.GEU.AND P0, PT, |R0|, 4.1917929649353027344, PT ;  /* 0x4086232b0000780b */ /* 0x000fce0003f0e200 */
[----:B------:R-:W-:Y:S01]  /*5010*/  DFMA R8, R8, -UR26, R2 ;  /* 0x8000001a08087c2b */ /* 0x000fe20008000002 */
[----:B------:R-:W-:Y:S02]  /*5020*/  IMAD.MOV.U32 R2, RZ, RZ, -0x35dec16 ;  /* 0xfca213eaff027424 */ /* 0x000fe400078e00ff */
[----:B------:R-:W-:-:S06]  /*5030*/  IMAD.MOV.U32 R3, RZ, RZ, 0x3e928af3 ;  /* 0x3e928af3ff037424 */ /* 0x000fcc00078e00ff */
[----:B------:R-:W-:-:S08]  /*5040*/  DFMA R12, R8, UR28, R2 ;  /* 0x0000001c080c7c2b */ /* 0x000fd00008000002 */
[----:B------:R-:W-:-:S08]  /*5050*/  DFMA R12, R8, R12, UR30 ;  /* 0x0000001e080c7e2b */ /* 0x000fd0000800000c */
[----:B------:R-:W-:-:S08]  /*5060*/  DFMA R12, R8, R12, UR32 ;  /* 0x00000020080c7e2b */ /* 0x000fd0000800000c */
[----:B------:R-:W-:-:S08]  /*5070*/  DFMA R12, R8, R12, UR34 ;  /* 0x00000022080c7e2b */ /* 0x000fd0000800000c */
[----:B------:R-:W-:Y:S02]  /*5080*/  DFMA R14, R8, R12, UR36 ;  /* 0x00000024080e7e2b */ /* 0x000fe4000800000c */
[----:B------:R-:W-:-:S06]  /*5090*/  DFMA R12, R28, -R6, 6.75539944105574400000e+15 ;  /* 0x433800001c0c742b */ /* 0x000fcc0000000806 */
[----:B------:R-:W-:Y:S02]  /*50a0*/  DFMA R14, R8, R14, UR38 ;  /* 0x00000026080e7e2b */ /* 0x000fe4000800000e */
[----:B------:R-:W-:-:S06]  /*50b0*/  DADD R64, R12, -6.75539944105574400000e+15 ;  /* 0xc33800000c407429 */ /* 0x000fcc0000000000 */
[----:B------:R-:W-:Y:S02]  /*50c0*/  DFMA R14, R8, R14, UR40 ;  /* 0x00000028080e7e2b */ /* 0x000fe4000800000e */
[----:B------:R-:W-:-:S06]  /*50d0*/  DFMA R16, R64, -UR22, -R28 ;  /* 0x8000001640107c2b */ /* 0x000fcc000800081c */
[----:B------:R-:W-:Y:S02]  /*50e0*/  DFMA R14, R8, R14, UR42 ;  /* 0x0000002a080e7e2b */ /* 0x000fe4000800000e */
[----:B------:R-:W-:-:S06]  /*50f0*/  DFMA R64, R64, -UR26, R16 ;  /* 0x8000001a40407c2b */ /* 0x000fcc0008000010 */
[----:B------:R-:W-:Y:S02]  /*5100*/  DFMA R16, R8, R14, UR44 ;  /* 0x0000002c08107e2b */ /* 0x000fe4000800000e */
[----:B------:R-:W-:Y:S02]  /*5110*/  DFMA R66, R64, UR28, R2 ;  /* 0x0000001c40427c2b */ /* 0x000fe40008000002 */
[----:B------:R-:W-:-:S04]  /*5120*/  DADD R14, R58, -6.75539944105574400000e+15 ;  /* 0xc33800003a0e7429 */ /* 0x000fc80000000000 */
[----:B------:R-:W-:Y:S02]  /*5130*/  DFMA R62, R8, R16, 1 ;  /* 0x3ff00000083e742b */ /* 0x000fe40000000010 */
[----:B------:R-:W-:Y:S02]  /*5140*/  DFMA R66, R64, R66, UR30 ;  /* 0x0000001e40427e2b */ /* 0x000fe40008000042 */
[----:B------:R-:W-:Y:S02]  /*5150*/  DFMA R68, R14, -UR22, -R26 ;  /* 0x800000160e447c2b */ /* 0x000fe4000800081a */
[----:B0-----:R-:W-:Y:S02]  /*5160*/  DFMA R16, R70, R4, 2.3283064365386962891e-10 ;  /* 0x3df000004610742b */ /* 0x001fe40000000004 */
[----:B------:R-:W-:Y:S02]  /*5170*/  DFMA R62, R8, R62, 1 ;  /* 0x3ff00000083e742b */ /* 0x000fe4000000003e */
[----:B------:R-:W-:-:S02]  /*5180*/  DFMA R66, R64, R66, UR32 ;  /* 0x0000002040427e2b */ /* 0x000fc40008000042 */
[----:B------:R-:W-:Y:S02]  /*5190*/  DFMA R14, R14, -UR26, R68 ;  /* 0x8000001a0e0e7c2b */ /* 0x000fe40008000044 */
[----:B------:R-:W-:-:S04]  /*51a0*/  DFMA R60, R16, -R6, 6.75539944105574400000e+15 ;  /* 0x43380000103c742b */ /* 0x000fc80000000806 */
[----:B------:R-:W-:Y:S01]  /*51b0*/  DFMA R66, R64, R66, UR34 ;  /* 0x0000002240427e2b */ /* 0x000fe20008000042 */
[----:B------:R-:W-:Y:S01]  /*51c0*/  IMAD R9, R10, 0x100000, R63 ;  /* 0x001000000a097824 */ /* 0x000fe200078e023f */
[----:B------:R-:W-:Y:S01]  /*51d0*/  MOV R8, R62 ;  /* 0x0000003e00087202 */ /* 0x000fe20000000f00 */
[----:B------:R-:W-:Y:S08]  /*51e0*/  @!P0 BRA `(.L_x_41) ;  /* 0x0000000000348947 */ /* 0x000ff00003800000 */
        /* <DEDUP_REMOVED lines=13> */
.L_x_41:
[----:B------:R-:W-:Y:S02]  /*52c0*/  DFMA R66, R64, R66, UR36 ;  /* 0x0000002440427e2b */ /* 0x000fe40008000042 */
[----:B------:R-:W-:Y:S02]  /*52d0*/  DADD R62, R60, -6.75539944105574400000e+15 ;  /* 0xc33800003c3e7429 */ /* 0x000fe40000000000 */
[----:B------:R-:W-:Y:S02]  /*52e0*/  DFMA R10, R14, UR28, R2 ;  /* 0x0000001c0e0a7c2b */ /* 0x000fe40008000002 */
[----:B------:R-:W-:Y:S02]  /*52f0*/  DADD R70, -RZ, -R28 ;  /* 0x00000000ff467229 */ /* 0x000fe4000000091c */
[----:B------:R-:W-:Y:S02]  /*5300*/  DFMA R66, R64, R66, UR38 ;  /* 0x0000002640427e2b */ /* 0x000fe40008000042 */
[----:B------:R-:W-:-:S02]  /*5310*/  DFMA R68, R62, -UR22, -R16 ;  /* 0x800000163e447c2b */ /* 0x000fc40008000810 */
[----:B------:R-:W-:-:S04]  /*5320*/  DFMA R10, R14, R10, UR30 ;  /* 0x0000001e0e0a7e2b */ /* 0x000fc8000800000a */
[----:B------:R-:W-:Y:S01]  /*5330*/  DFMA R66, R64, R66, UR40 ;  /* 0x0000002840427e2b */ /* 0x000fe20008000042 */
[----:B------:R-:W-:Y:S01]  /*5340*/  FSETP.GEU.AND P0, PT, |R71|, 4.1917929649353027344, PT ;  /* 0x4086232b4700780b */ /* 0x000fe20003f0e200 */
[----:B------:R-:W-:Y:S02]  /*5350*/  DFMA R62, R62, -UR26, R68 ;  /* 0x8000001a3e3e7c2b */ /* 0x000fe40008000044 */
[----:B------:R-:W-:-:S04]  /*5360*/  DFMA R10, R14, R10, UR32 ;  /* 0x000000200e0a7e2b */ /* 0x000fc8000800000a */
[----:B------:R-:W-:Y:S02]  /*5370*/  DFMA R66, R64, R66, UR42 ;  /* 0x0000002a40427e2b */ /* 0x000fe40008000042 */
[----:B------:R-:W-:Y:S02]  /*5380*/  DFMA R68, R62, UR28, R2 ;  /* 0x0000001c3e447c2b */ /* 0x000fe40008000002 */
[----:B------:R-:W-:-:S04]  /*5390*/  DFMA R10, R14, R10, UR34 ;  /* 0x000000220e0a7e2b */ /* 0x000fc8000800000a */
[----:B------:R-:W-:Y:S02]  /*53a0*/  DFMA R66, R64, R66, UR44 ;  /* 0x0000002c40427e2b */ /* 0x000fe40008000042 */
[----:B------:R-:W-:Y:S02]  /*53b0*/  DFMA R68, R62, R68, UR30 ;  /* 0x0000001e3e447e2b */ /* 0x000fe40008000044 */
[----:B------:R-:W-:-:S04]  /*53c0*/  DFMA R10, R14, R10, UR36 ;  /* 0x000000240e0a7e2b */ /* 0x000fc8000800000a */
[----:B------:R-:W-:Y:S02]  /*53d0*/  DFMA R66, R64, R66, 1 ;  /* 0x3ff000004042742b */ /* 0x000fe40000000042 */
[----:B------:R-:W-:Y:S02]  /*53e0*/  DFMA R68, R62, R68, UR32 ;  /* 0x000000203e447e2b */ /* 0x000fe40008000044 */
[----:B------:R-:W-:-:S04]  /*53f0*/  DFMA R10, R14, R10, UR38 ;  /* 0x000000260e0a7e2b */ /* 0x000fc8000800000a */
[----:B------:R-:W-:Y:S02]  /*5400*/  DFMA R66, R64, R66, 1 ;  /* 0x3ff000004042742b */ /* 0x000fe40000000042 */
[----:B------:R-:W-:Y:S02]  /*5410*/  DFMA R64, R62, R68, UR34 ;  /* 0x000000223e407e2b */ /* 0x000fe40008000044 */
[----:B------:R-:W-:-:S06]  /*5420*/  DFMA R10, R14, R10, UR40 ;  /* 0x000000280e0a7e2b */ /* 0x000fcc000800000a */
[----:B------:R-:W-:Y:S02]  /*5430*/  DFMA R64, R62, R64, UR36 ;  /* 0x000000243e407e2b */ /* 0x000fe40008000040 */
[----:B------:R-:W-:Y:S01]  /*5440*/  DFMA R68, R14, R10, UR42 ;  /* 0x0000002a0e447e2b */ /* 0x000fe2000800000a */
[----:B------:R-:W-:Y:S02]  /*5450*/  IMAD R11, R12, 0x100000, R67 ;  /* 0x001000000c0b7824 */ /* 0x000fe400078e0243 */
[----:B------:R-:W-:Y:S01]  /*5460*/  IMAD.MOV.U32 R10, RZ, RZ, R66 ;  /* 0x000000ffff0a7224 */ /* 0x000fe200078e0042 */
[----:B------:R-:W-:Y:S07]  /*5470*/  @!P0 BRA `(.L_x_42) ;  /* 0x0000000000348947 */ /* 0x000fee0003800000 */
[----:B------:R-:W-:Y:S01]  /*5480*/  FSETP.GEU.AND P1, PT, |R71|, 4.2275390625, PT ;  /* 0x408748004700780b */ /* 0x000fe20003f2e200 */
[C---:B------:R-:W-:Y:S02]  /*5490*/  DADD R10, -R28.reuse, +INF ;  /* 0x7ff000001c0a7429 */ /* 0x040fe40000000100 */
[----:B------:R-:W-:-:S08]  /*54a0*/  DSETP.GT.AND P0, PT, R28, RZ, PT ;  /* 0x000000ff1c00722a */ /* 0x000fd00003f04000 */
[----:B------:R-:W-:Y:S02]  /*54b0*/  FSEL R10, R10, RZ, !P0 ;  /* 0x000000ff0a0a7208 */ /* 0x000fe40004000000 */
[----:B------:R-:W-:Y:S01]  /*54c0*/  FSEL R11, R11, RZ, !P0 ;  /* 0x000000ff0b0b7208 */ /* 0x000fe20004000000 */
[----:B------:R-:W-:Y:S06]  /*54d0*/  @P1 BRA `(.L_x_42) ;  /* 0x00000000001c1947 */ /* 0x000fec0003800000 */
[----:B------:R-:W-:-:S04]  /*54e0*/  LEA.HI R0, R12, R12, RZ, 0x1 ;  /* 0x0000000c0c007211 */ /* 0x000fc800078f08ff */
[----:B------:R-:W-:-:S04]  /*54f0*/  SHF.R.S32.HI R11, RZ, 0x1, R0 ;  /* 0x00000001ff0b7819 */ /* 0x000fc80000011400 */
[----:B------:R-:W-:Y:S01]  /*5500*/  LEA R67, R11, R67, 0x14 ;  /* 0x000000430b437211 */ /* 0x000fe200078ea0ff */
[----:B------:R-:W-:-:S05]  /*5510*/  IMAD.IADD R10, R12, 0x1, -R11 ;  /* 0x000000010c0a7824 */ /* 0x000fca00078e0a0b */
[----:B------:R-:W-:Y:S01]  /*5520*/  LEA R11, R10, 0x3ff00000, 0x14 ;  /* 0x3ff000000a0b7811 */ /* 0x000fe200078ea0ff */
[----:B------:R-:W-:-:S06]  /*5530*/  IMAD.MOV.U32 R10, RZ, RZ, RZ ;  /* 0x000000ffff0a7224 */ /* 0x000fcc00078e00ff */
[----:B------:R-:W-:-:S11]  /*5540*/  DMUL R10, R66, R10 ;  /* 0x0000000a420a7228 */ /* 0x000fd60000000000 */
.L_x_42:
[----:B------:R-:W-:Y:S01]  /*5550*/  DADD R12, -RZ, -R26 ;  /* 0x00000000ff0c7229 */ /* 0x000fe2000000091a */
[----:B------:R-:W0:Y:S01]  /*5560*/  I2F.F64.U32 R70, UR12 ;  /* 0x0000000c00467d12 */ /* 0x000e220008201800 */
[----:B------:R-:W-:Y:S02]  /*5570*/  DFMA R68, R14, R68, UR44 ;  /* 0x0000002c0e447e2b */ /* 0x000fe40008000044 */
[----:B------:R-:W-:-:S06]  /*5580*/  DFMA R66, R62, R64, UR38 ;  /* 0x000000263e427e2b */ /* 0x000fcc0008000040 */
[----:B------:R-:W-:Y:S01]  /*5590*/  IMAD.MOV.U32 R0, RZ, RZ, R13 ;  /* 0x000000ffff007224 */ /* 0x000fe200078e000d */
[----:B------:R-:W-:Y:S02]  /*55a0*/  DFMA R64, R14, R68, 1 ;  /* 0x3ff000000e40742b */ /* 0x000fe40000000044 */
[----:B------:R-:W-:Y:S02]  /*55b0*/  DFMA R66, R62, R66, UR40 ;  /* 0x000000283e427e2b */ /* 0x000fe40008000042 */
[----:B------:R-:W-:-:S04]  /*55c0*/  FSETP.GEU.AND P0, PT, |R0|, 4.1917929649353027344, PT ;  /* 0x4086232b0000780b */ /* 0x000fc80003f0e200 */
[----:B------:R-:W-:Y:S02]  /*55d0*/  DFMA R64, R14, R64, 1 ;  /* 0x3ff000000e40742b */ /* 0x000fe40000000040 */
[----:B------:R-:W-:Y:S02]  /*55e0*/  DFMA R68, R62, R66, UR42 ;  /* 0x0000002a3e447e2b */ /* 0x000fe40008000042 */
[----:B0-----:R-:W-:-:S06]  /*55f0*/  DFMA R14, R70, R4, 2.3283064365386962891e-10 ;  /* 0x3df00000460e742b */ /* 0x001fcc0000000004 */
[----:B------:R-:W-:Y:S01]  /*5600*/  DFMA R68, R62, R68, UR44 ;  /* 0x0000002c3e447e2b */ /* 0x000fe20008000044 */
[----:B------:R-:W-:Y:S01]  /*5610*/  IMAD R13, R58, 0x100000, R65 ;  /* 0x001000003a0d7824 */ /* 0x000fe200078e0241 */
[----:B------:R-:W-:Y:S01]  /*5620*/  DFMA R66, R14, -R6, 6.75539944105574400000e+15 ;  /* 0x433800000e42742b */ /* 0x000fe20000000806 */
[----:B------:R-:W-:Y:S01]  /*5630*/  IMAD.MOV.U32 R12, RZ, RZ, R64 ;  /* 0x000000ffff0c7224 */ /* 0x000fe200078e0040 */
[----:B------:R-:W-:Y:S09]  /*5640*/  @!P0 BRA `(.L_x_43) ;  /* 0x0000000000348947 */ /* 0x000ff20003800000 */
        /* <DEDUP_REMOVED lines=10> */
[----:B------:R-:W-:Y:S02]  /*56f0*/  LEA R13, R12, 0x3ff00000, 0x14 ;  /* 0x3ff000000c0d7811 */ /* 0x000fe400078ea0ff */
[----:B------:R-:W-:-:S06]  /*5700*/  MOV R12, RZ ;  /* 0x000000ff000c7202 */ /* 0x000fcc0000000f00 */
[----:B------:R-:W-:-:S11]  /*5710*/  DMUL R12, R64, R12 ;  /* 0x0000000c400c7228 */ /* 0x000fd60000000000 */
.L_x_43:
[----:B------:R-:W-:Y:S02]  /*5720*/  DADD R70, -RZ, -R16 ;  /* 0x00000000ff467229 */ /* 0x000fe40000000910 */
[----:B------:R-:W-:Y:S02]  /*5730*/  DADD R58, R66, -6.75539944105574400000e+15 ;  /* 0xc3380000423a7429 */ /* 0x000fe40000000000 */
[----:B------:R-:W-:-:S06]  /*5740*/  DFMA R68, R62, R68, 1 ;  /* 0x3ff000003e44742b */ /* 0x000fcc0000000044 */
[----:B------:R-:W-:Y:S01]  /*5750*/  IMAD.MOV.U32 R0, RZ, RZ, R71 ;  /* 0x000000ffff007224 */ /* 0x000fe200078e0047 */
[----:B------:R-:W-:Y:S02]  /*5760*/  DFMA R64, R58, -UR22, -R14 ;  /* 0x800000163a407c2b */ /* 0x000fe4000800080e */
[----:B------:R-:W-:Y:S02]  /*5770*/  DFMA R68, R62, R68, 1 ;  /* 0x3ff000003e44742b */ /* 0x000fe40000000044 */
[----:B------:R-:W-:-:S04]  /*5780*/  FSETP.GEU.AND P0, PT, |R0|, 4.1917929649353027344, PT ;  /* 0x4086232b0000780b */ /* 0x000fc80003f0e200 */
[----:B------:R-:W-:Y:S02]  /*5790*/  DFMA R58, R58, -UR26, R64 ;  /* 0x8000001a3a3a7c2b */ /* 0x000fe40008000040 */
[----:B------:R-:W-:Y:S02]  /*57a0*/  DFMA R64, R24, -R6, 6.75539944105574400000e+15 ;  /* 0x433800001840742b */ /* 0x000fe40000000806 */
[----:B------:R-:W-:Y:S02]  /*57b0*/  IMAD R63, R60, 0x100000, R69 ;  /* 0x001000003c3f7824 */ /* 0x000fe400078e0245 */
[----:B------:R-:W-:Y:S02]  /*57c0*/  IMAD.MOV.U32 R62, RZ, RZ, R68 ;  /* 0x000000ffff3e7224 */ /* 0x000fe400078e0044 */
[----:B------:R-:W-:Y:S01]  /*57d0*/  DFMA R70, R58, UR28, R2 ;  /* 0x0000001c3a467c2b */ /* 0x000fe20008000002 */
[----:B------:R-:W-:Y:S10]  /*57e0*/  @!P0 BRA `(.L_x_44) ;  /* 0x0000000000348947 */ /* 0x000ff40003800000 */
[----:B------:R-:W-:Y:S01]  /*57f0*/  FSETP.GEU.AND P1, PT, |R0|, 4.2275390625, PT ;  /* 0x408748000000780b */ /* 0x000fe20003f2e200 */
[C---:B------:R-:W-:Y:S02]  /*5800*/  DADD R62, -R16.reuse, +INF ;  /* 0x7ff00000103e7429 */ /* 0x040fe40000000100 */
[----:B------:R-:W-:-:S08]  /*5810*/  DSETP.GT.AND P0, PT, R16, RZ, PT ;  /* 0x000000ff1000722a */ /* 0x000fd00003f04000 */
[----:B------:R-:W-:Y:S02]  /*5820*/  FSEL R62, R62, RZ, !P0 ;  /* 0x000000ff3e3e7208 */ /* 0x000fe40004000000 */
[----:B------:R-:W-:Y:S01]  /*5830*/  FSEL R63, R63, RZ, !P0 ;  /* 0x000000ff3f3f7208 */ /* 0x000fe20004000000 */
[----:B------:R-:W-:Y:S06]  /*5840*/  @P1 BRA `(.L_x_44) ;  /* 0x00000000001c1947 */ /* 0x000fec0003800000 */
[----:B------:R-:W-:Y:S01]  /*5850*/  LEA.HI R0, R60, R60, RZ, 0x1 ;  /* 0x0000003c3c007211 */ /* 0x000fe200078f08ff */
[----:B------:R-:W-:-:S03]  /*5860*/  IMAD.MOV.U32 R62, RZ, RZ, RZ ;  /* 0x000000ffff3e7224 */ /* 0x000fc600078e00ff */
[----:B------:R-:W-:-:S05]  /*5870*/  SHF.R.S32.HI R61, RZ, 0x1, R0 ;  /* 0x00000001ff3d7819 */ /* 0x000fca0000011400 */
[----:B------:R-:W-:Y:S02]  /*5880*/  IMAD.IADD R60, R60, 0x1, -R61 ;  /* 0x000000013c3c7824 */ /* 0x000fe400078e0a3d */
[----:B------:R-:W-:-:S03]  /*5890*/  IMAD R69, R61, 0x100000, R69 ;  /* 0x001000003d457824 */ /* 0x000fc600078e0245 */
[----:B------:R-:W-:-:S06]  /*58a0*/  LEA R63, R60, 0x3ff00000, 0x14 ;  /* 0x3ff000003c3f7811 */ /* 0x000fcc00078ea0ff */
[----:B------:R-:W-:-:S11]  /*58b0*/  DMUL R62, R68, R62 ;  /* 0x0000003e443e7228 */ /* 0x000fd60000000000 */
.L_x_44:
[----:B------:R-:W-:Y:S02]  /*58c0*/  DFMA R70, R58, R70, UR30 ;  /* 0x0000001e3a467e2b */ /* 0x000fe40008000046 */
[----:B------:R-:W-:-:S06]  /*58d0*/  DADD R60, R64, -6.75539944105574400000e+15 ;  /* 0xc3380000403c7429 */ /* 0x000fcc0000000000 */
[----:B------:R-:W-:Y:S02]  /*58e0*/  DFMA R70, R58, R70, UR32 ;  /* 0x000000203a467e2b */ /* 0x000fe40008000046 */
[----:B------:R-:W-:-:S06]  /*58f0*/  DFMA R68, R60, -UR22, -R24 ;  /* 0x800000163c447c2b */ /* 0x000fcc0008000818 */
[----:B------:R-:W-:Y:S02]  /*5900*/  DFMA R70, R58, R70, UR34 ;  /* 0x000000223a467e2b */ /* 0x000fe40008000046 */
[----:B------:R-:W-:-:S06]  /*5910*/  DFMA R60, R60, -UR26, R68 ;  /* 0x8000001a3c3c7c2b */ /* 0x000fcc0008000044 */
[----:B------:R-:W-:Y:S02]  /*5920*/  DFMA R70, R58, R70, UR36 ;  /* 0x000000243a467e2b */ /* 0x000fe40008000046 */
[----:B------:R-:W-:-:S06]  /*5930*/  DFMA R68, R60, UR28, R2 ;  /* 0x0000001c3c447c2b */ /* 0x000fcc0008000002 */
[----:B------:R-:W-:Y:S02]  /*5940*/  DFMA R70, R58, R70, UR38 ;  /* 0x000000263a467e2b */ /* 0x000fe40008000046 */
[----:B------:R-:W-:-:S06]  /*5950*/  DFMA R68, R60, R68, UR30 ;  /* 0x0000001e3c447e2b */ /* 0x000fcc0008000044 */
[----:B------:R-:W-:Y:S02]  /*5960*/  DFMA R70, R58, R70, UR40 ;  /* 0x000000283a467e2b */ /* 0x000fe40008000046 */
[----:B------:R-:W-:-:S06]  /*5970*/  DFMA R68, R60, R68, UR32 ;  /* 0x000000203c447e2b */ /* 0x000fcc0008000044 */
[----:B------:R-:W-:Y:S02]  /*5980*/  DFMA R70, R58, R70, UR42 ;  /* 0x0000002a3a467e2b */ /* 0x000fe40008000046 */
[----:B------:R-:W-:-:S06]  /*5990*/  DFMA R68, R60, R68, UR34 ;  /* 0x000000223c447e2b */ /* 0x000fcc0008000044 */
[----:B------:R-:W-:Y:S02]  /*59a0*/  DFMA R70, R58, R70, UR44 ;  /* 0x0000002c3a467e2b */ /* 0x000fe40008000046 */
[----:B------:R-:W-:-:S06]  /*59b0*/  DFMA R72, R60, R68, UR36 ;  /* 0x000000243c487e2b */ /* 0x000fcc0008000044 */
[----:B------:R-:W-:Y:S02]  /*59c0*/  DFMA R68, R58, R70, 1 ;  /* 0x3ff000003a44742b */ /* 0x000fe40000000046 */
[----:B------:R-:W-:-:S06]  /*59d0*/  DFMA R72, R60, R72, UR38 ;  /* 0x000000263c487e2b */ /* 0x000fcc0008000048 */
[----:B------:R-:W-:Y:S02]  /*59e0*/  DFMA R68, R58, R68, 1 ;  /* 0x3ff000003a44742b */ /* 0x000fe40000000044 */
[----:B------:R-:W-:Y:S02]  /*59f0*/  DADD R58, -RZ, -R14 ;  /* 0x00000000ff3a7229 */ /* 0x000fe4000000090e */
[----:B------:R-:W-:-:S06]  /*5a00*/  DFMA R72, R60, R72, UR40 ;  /* 0x000000283c487e2b */ /* 0x000fcc0008000048 */
[----:B------:R-:W-:Y:S02]  /*5a10*/  IMAD.MOV.U32 R58, RZ, RZ, R68 ;  /* 0x000000ffff3a7224 */ /* 0x000fe400078e0044 */
[----:B------:R-:W-:Y:S01]  /*5a20*/  MOV R0, R59 ;  /* 0x0000003b00007202 */ /* 0x000fe20000000f00 */
[----:B------:R-:W-:Y:S01]  /*5a30*/  DFMA R70, R60, R72, UR42 ;  /* 0x0000002a3c467e2b */ /* 0x000fe20008000048 */
[----:B------:R-:W-:Y:S02]  /*5a40*/  IMAD R59, R66, 0x100000, R69 ;  /* 0x00100000423b7824 */ /* 0x000fe400078e0245 */
[----:B------:R-:W-:-:S05]  /*5a50*/  FSETP.GEU.AND P0, PT, |R0|, 4.1917929649353027344, PT ;  /* 0x4086232b0000780b */ /* 0x000fca0003f0e200 */
[----:B------:R-:W-:-:S08]  /*5a60*/  DFMA R70, R60, R70, UR44 ;  /* 0x0000002c3c467e2b */ /* 0x000fd00008000046 */
[----:B------:R-:W-:Y:S05]  /*5a70*/  @!P0 BRA `(.L_x_45) ;  /* 0x0000000000348947 */ /* 0x000fea0003800000 */
        /* <DEDUP_REMOVED lines=13> */
.L_x_45:
[----:B------:R-:W-:Y:S02]  /*5b50*/  DFMA R70, R60, R70, 1 ;  /* 0x3ff000003c46742b */ /* 0x000fe40000000046 */
[----:B------:R-:W-:-:S06]  /*5b60*/  DFMA R66, R22, -R6, 6.75539944105574400000e+15 ;  /* 0x433800001642742b */ /* 0x000fcc0000000806 */
[----:B------:R-:W-:Y:S02]  /*5b70*/  DFMA R70, R60, R70, 1 ;  /* 0x3ff000003c46742b */ /* 0x000fe40000000046 */
[----:B------:R-:W-:Y:S02]  /*5b80*/  DADD R60, -RZ, -R24 ;  /* 0x00000000ff3c7229 */ /* 0x000fe40000000918 */
[----:B------:R-:W-:-:S08]  /*5b90*/  DADD R68, R66, -6.75539944105574400000e+15 ;  /* 0xc338000042447429 */ /* 0x000fd00000000000 */
[----:B------:R-:W-:Y:S01]  /*5ba0*/  IMAD.MOV.U32 R0, RZ, RZ, R61 ;  /* 0x000000ffff007224 */ /* 0x000fe200078e003d */
[----:B------:R-:W-:-:S04]  /*5bb0*/  DFMA R60, R68, -UR22, -R22 ;  /* 0x80000016443c7c2b */ /* 0x000fc80008000816 */
[----:B------:R-:W-:-:S04]  /*5bc0*/  FSETP.GEU.AND P0, PT, |R0|, 4.1917929649353027344, PT ;  /* 0x4086232b0000780b */ /* 0x000fc80003f0e200 */
[----:B------:R-:W-:Y:S01]  /*5bd0*/  DFMA R68, R68, -UR26, R60 ;  /* 0x8000001a44447c2b */ /* 0x000fe2000800003c */
[----:B------:R-:W-:Y:S01]  /*5be0*/  LEA R61, R64, R71, 0x14 ;  /* 0x00000047403d7211 */ /* 0x000fe200078ea0ff */
[----:B------:R-:W-:-:S07]  /*5bf0*/  IMAD.MOV.U32 R60, RZ, RZ, R70 ;  /* 0x000000ffff3c7224 */ /* 0x000fce00078e0046 */
        /* <DEDUP_REMOVED lines=14> */
.L_x_46:
[----:B------:R-:W-:Y:S02]  /*5ce0*/  DFMA R64, R68, UR28, R2 ;  /* 0x0000001c44407c2b */ /* 0x000fe40008000002 */
[----:B------:R-:W-:-:S06]  /*5cf0*/  DADD R72, -RZ, -R22 ;  /* 0x00000000ff487229 */ /* 0x000fcc0000000916 */
[----:B------:R-:W-:-:S04]  /*5d00*/  DFMA R64, R68, R64, UR30 ;  /* 0x0000001e44407e2b */ /* 0x000fc80008000040 */
[----:B------:R-:W-:-:S04]  /*5d10*/  FSETP.GEU.AND P0, PT, |R73|, 4.1917929649353027344, PT ;  /* 0x4086232b4900780b */ /* 0x000fc80003f0e200 */
        /* <DEDUP_REMOVED lines=10> */
[----:B------:R-:W-:Y:S02]  /*5dc0*/  IMAD R65, R66, 0x100000, R71 ;  /* 0x0010000042417824 */ /* 0x000fe400078e0247 */
        /* <DEDUP_REMOVED lines=10> */
[----:B------:R-:W-:Y:S01]  /*5e70*/  IADD3 R64, PT, PT, R66, -R65, RZ ;  /* 0x8000004142407210 */ /* 0x000fe20007ffe0ff */
[----:B------:R-:W-:-:S03]  /*5e80*/  IMAD R71, R65, 0x100000, R71 ;  /* 0x0010000041477824 */ /* 0x000fc600078e0247 */
[----:B------:R-:W-:Y:S01]  /*5e90*/  LEA R65, R64, 0x3ff00000, 0x14 ;  /* 0x3ff0000040417811 */ /* 0x000fe200078ea0ff */
[----:B------:R-:W-:-:S06]  /*5ea0*/  IMAD.MOV.U32 R64, RZ, RZ, RZ ;  /* 0x000000ffff407224 */ /* 0x000fcc00078e00ff */
[----:B------:R-:W-:-:S11]  /*5eb0*/  DMUL R64, R70, R64 ;  /* 0x0000004046407228 */ /* 0x000fd60000000000 */
.L_x_47:
[----:B------:R-:W-:-:S08]  /*5ec0*/  DADD R66, R68, -6.75539944105574400000e+15 ;  /* 0xc338000044427429 */ /* 0x000fd00000000000 */
[----:B------:R-:W-:-:S08]  /*5ed0*/  DFMA R70, R66, -UR22, -R20 ;  /* 0x8000001642467c2b */ /* 0x000fd00008000814 */
[----:B------:R-:W-:-:S08]  /*5ee0*/  DFMA R66, R66, -UR26, R70 ;  /* 0x8000001a42427c2b */ /* 0x000fd00008000046 */
[----:B------:R-:W-:-:S08]  /*5ef0*/  DFMA R70, R66, UR28, R2 ;  /* 0x0000001c42467c2b */ /* 0x000fd00008000002 */
        /* <DEDUP_REMOVED lines=10> */
[----:B------:R-:W-:-:S08]  /*5fa0*/  DADD R66, -RZ, -R20 ;  /* 0x00000000ff427229 */ /* 0x000fd00000000914 */
[----:B------:R-:W-:Y:S02]  /*5fb0*/  IMAD.MOV.U32 R66, RZ, RZ, R70 ;  /* 0x000000ffff427224 */ /* 0x000fe400078e0046 */
[----:B------:R-:W-:Y:S02]  /*5fc0*/  IMAD.MOV.U32 R0, RZ, RZ, R67 ;  /* 0x000000ffff007224 */ /* 0x000fe400078e0043 */
[----:B------:R-:W-:-:S03]  /*5fd0*/  IMAD R67, R68, 0x100000, R71 ;  /* 0x0010000044437824 */ /* 0x000fc600078e0247 */
[----:B------:R-:W-:-:S13]  /*5fe0*/  FSETP.GEU.AND P0, PT, |R0|, 4.1917929649353027344, PT ;  /* 0x4086232b0000780b */ /* 0x000fda0003f0e200 */
        /* <DEDUP_REMOVED lines=14> */
.L_x_48:
[----:B------:R-:W-:Y:S01]  /*60d0*/  UMOV UR46, 0x27291d03 ;  /* 0x27291d03002e7882 */ /* 0x000fe20000000000 */
[----:B------:R-:W-:Y:S01]  /*60e0*/  UMOV UR47, 0x3ff95115 ;  /* 0x3ff95115002f7882 */ /* 0x000fe20000000000 */
[----:B------:R-:W0:Y:S01]  /*60f0*/  I2F.F64.U32 R68, UR15 ;  /* 0x0000000f00447d12 */ /* 0x000e220008201800 */
[----:B------:R-:W-:Y:S02]  /*6100*/  DMUL R10, R10, UR46 ;  /* 0x0000002e0a0a7c28 */ /* 0x000fe40008000000 */
[----:B------:R-:W-:Y:S02]  /*6110*/  DMUL R8, R8, UR46 ;  /* 0x0000002e08087c28 */ /* 0x000fe40008000000 */
[----:B------:R-:W-:Y:S02]  /*6120*/  DMUL R62, R62, UR46 ;  /* 0x0000002e3e3e7c28 */ /* 0x000fe40008000000 */
[----:B------:R-:W-:Y:S02]  /*6130*/  DMUL R60, R60, UR46 ;  /* 0x0000002e3c3c7c28 */ /* 0x000fe40008000000 */
[----:B------:R-:W-:-:S02]  /*6140*/  DMUL R64, R64, UR46 ;  /* 0x0000002e40407c28 */ /* 0x000fc40008000000 */
[----:B------:R-:W-:Y:S01]  /*6150*/  DMUL R70, R10, R8 ;  /* 0x000000080a467228 */ /* 0x000fe20000000000 */
[----:B------:R-:W1:Y:S01]  /*6160*/  I2F.F64.U32 R10, UR5 ;  /* 0x00000005000a7d12 */ /* 0x000e620008201800 */
[----:B------:R-:W-:Y:S02]  /*6170*/  DMUL R8, R12, UR46 ;  /* 0x0000002e0c087c28 */ /* 0x000fe40008000000 */
[----:B0-----:R-:W-:Y:S02]  /*6180*/  DFMA R12, R68, R4, 2.3283064365386962891e-10 ;  /* 0x3df00000440c742b */ /* 0x001fe40000000004 */
[----:B------:R-:W-:Y:S02]  /*6190*/  DMUL R68, R58, UR46 ;  /* 0x0000002e3a447c28 */ /* 0x000fe40008000000 */
[----:B------:R-:W-:Y:S02]  /*61a0*/  DMUL R66, R66, UR46 ;  /* 0x0000002e42427c28 */ /* 0x000fe40008000000 */
[----:B------:R-:W-:-:S02]  /*61b0*/  DMUL R70, R70, R8 ;  /* 0x0000000846467228 */ /* 0x000fc40000000000 */
[----:B------:R-:W-:Y:S02]  /*61c0*/  DFMA R8, R12, -R6, 6.75539944105574400000e+15 ;  /* 0x433800000c08742b */ /* 0x000fe40000000806 */
[----:B-1----:R-:W-:-:S04]  /*61d0*/  DFMA R10, R10, R4, 2.3283064365386962891e-10 ;  /* 0x3df000000a0a742b */ /* 0x002fc80000000004 */
[----:B------:R-:W-:Y:S02]  /*61e0*/  DMUL R70, R70, R62 ;  /* 0x0000003e46467228 */ /* 0x000fe40000000000 */
[----:B------:R-:W-:Y:S02]  /*61f0*/  DADD R62, R8, -6.75539944105574400000e+15 ;  /* 0xc3380000083e7429 */ /* 0x000fe40000000000 */
[----:B------:R-:W-:-:S04]  /*6200*/  DFMA R6, R10, -R6, 6.75539944105574400000e+15 ;  /* 0x433800000a06742b */ /* 0x000fc80000000806 */
[----:B------:R-:W-:Y:S02]  /*6210*/  DMUL R68, R70, R68 ;  /* 0x0000004446447228 */ /* 0x000fe40000000000 */
[----:B------:R-:W-:Y:S02]  /*6220*/  DFMA R58, R62, -UR22, -R12 ;  /* 0x800000163e3a7c2b */ /* 0x000fe4000800080c */
[----:B------:R-:W-:-:S04]  /*6230*/  DADD R70, R6, -6.75539944105574400000e+15 ;  /* 0xc338000006467429 */ /* 0x000fc80000000000 */
[----:B------:R-:W-:Y:S02]  /*6240*/  DMUL R60, R68, R60 ;  /* 0x0000003c443c7228 */ /* 0x000fe40000000000 */
[----:B------:R-:W-:Y:S02]  /*6250*/  DFMA R62, R62, -UR26, R58 ;  /* 0x8000001a3e3e7c2b */ /* 0x000fe4000800003a */
[----:B------:R-:W-:-:S04]  /*6260*/  DFMA R58, R70, -UR22, -R10 ;  /* 0x80000016463a7c2b */ /* 0x000fc8000800080a */
[----:B------:R-:W-:Y:S02]  /*6270*/  DMUL R60, R60, R64 ;  /* 0x000000403c3c7228 */ /* 0x000fe40000000000 */
[----:B------:R-:W-:Y:S02]  /*6280*/  DFMA R68, R62, UR28, R2 ;  /* 0x0000001c3e447c2b */ /* 0x000fe40008000002 */
[----:B------:R-:W-:Y:S02]  /*6290*/  DADD R64, -RZ, -R12 ;  /* 0x00000000ff407229 */ /* 0x000fe4000000090c */
[----:B------:R-:W-:Y:S02]  /*62a0*/  DFMA R58, R70, -UR26, R58 ;  /* 0x8000001a463a7c2b */ /* 0x000fe4000800003a */
[----:B------:R-:W-:Y:S02]  /*62b0*/  DMUL R60, R60, R66 ;  /* 0x000000423c3c7228 */ /* 0x000fe40000000000 */
[----:B------:R-:W-:-:S04]  /*62c0*/  DFMA R68, R62, R68, UR30 ;  /* 0x0000001e3e447e2b */ /* 0x000fc80008000044 */
[----:B------:R-:W-:Y:S01]  /*62d0*/  DFMA R2, R58, UR28, R2 ;  /* 0x0000001c3a027c2b */ /* 0x000fe20008000002 */
[----:B------:R-:W-:-:S03]  /*62e0*/  IMAD.MOV.U32 R0, RZ, RZ, R65 ;  /* 0x000000ffff007224 */ /* 0x000fc600078e0041 */
[----:B------:R-:W-:Y:S02]  /*62f0*/  DFMA R68, R62, R68, UR32 ;  /* 0x000000203e447e2b */ /* 0x000fe40008000044 */
[----:B------:R-:W-:Y:S02]  /*6300*/  FSETP.GEU.AND P0, PT, |R0|, 4.1917929649353027344, PT ;  /* 0x4086232b0000780b */ /* 0x000fe40003f0e200 */
[----:B------:R-:W-:-:S04]  /*6310*/  DFMA R2, R58, R2, UR30 ;  /* 0x0000001e3a027e2b */ /* 0x000fc80008000002 */
        /* <DEDUP_REMOVED lines=12> */
[----:B------:R-:W-:-:S04]  /*63e0*/  DFMA R68, R62, R68, 1 ;  /* 0x3ff000003e44742b */ /* 0x000fc80000000044 */
[----:B------:R-:W-:-:S04]  /*63f0*/  DFMA R2, R58, R2, UR44 ;  /* 0x0000002c3a027e2b */ /* 0x000fc80008000002 */
[----:B------:R-:W-:-:S04]  /*6400*/  DFMA R62, R62, R68, 1 ;  /* 0x3ff000003e3e742b */ /* 0x000fc80000000044 */
[----:B------:R-:W-:-:S06]  /*6410*/  DFMA R2, R58, R2, 1 ;  /* 0x3ff000003a02742b */ /* 0x000fcc0000000002 */
[----:B------:R-:W-:Y:S02]  /*6420*/  IMAD R65, R8, 0x100000, R63 ;  /* 0x0010000008417824 */ /* 0x000fe400078e023f */
[----:B------:R-:W-:Y:S01]  /*6430*/  DFMA R58, R58, R2, 1 ;  /* 0x3ff000003a3a742b */ /* 0x000fe20000000002 */
[----:B------:R-:W-:Y:S01]  /*6440*/  IMAD.MOV.U32 R64, RZ, RZ, R62 ;  /* 0x000000ffff407224 */ /* 0x000fe200078e003e */
[----:B------:R-:W-:Y:S01]  /*6450*/  DADD R2, -RZ, -R10 ;  /* 0x00000000ff027229 */ /* 0x000fe2000000090a */
[----:B------:R-:W-:Y:S10]  /*6460*/  @!P0 BRA `(.L_x_49) ;  /* 0x0000000000348947 */ /* 0x000ff40003800000 */
[----:B------:R-:W-:Y:S01]  /*6470*/  FSETP.GEU.AND P1, PT, |R0|, 4.2275390625, PT ;  /* 0x408748000000780b */ /* 0x000fe20003f2e200 */
[C---:B------:R-:W-:Y:S02]  /*6480*/  DADD R64, -R12.reuse, +INF ;  /* 0x7ff000000c407429 */ /* 0x040fe40000000100 */
[----:B------:R-:W-:-:S08]  /*6490*/  DSETP.GT.AND P0, PT, R12, RZ, PT ;  /* 0x000000ff0c00722a */ /* 0x000fd00003f04000 */
[----:B------:R-:W-:Y:S02]  /*64a0*/  FSEL R64, R64, RZ, !P0 ;  /* 0x000000ff40407208 */ /* 0x000fe40004000000 */
[----:B------:R-:W-:Y:S01]  /*64b0*/  FSEL R65, R65, RZ, !P0 ;  /* 0x000000ff41417208 */ /* 0x000fe20004000000 */
[----:B------:R-:W-:Y:S06]  /*64c0*/  @P1 BRA `(.L_x_49) ;  /* 0x00000000001c1947 */ /* 0x000fec0003800000 */
[----:B------:R-:W-:Y:S02]  /*64d0*/  LEA.HI R0, R8, R8, RZ, 0x1 ;  /* 0x0000000808007211 */ /* 0x000fe400078f08ff */
[----:B------:R-:W-:Y:S02]  /*64e0*/  MOV R64, RZ ;  /* 0x000000ff00407202 */ /* 0x000fe40000000f00 */
[----:B------:R-:W-:-:S05]  /*64f0*/  SHF.R.S32.HI R9, RZ, 0x1, R0 ;  /* 0x00000001ff097819 */ /* 0x000fca0000011400 */
[----:B------:R-:W-:Y:S02]  /*6500*/  IMAD.IADD R8, R8, 0x1, -R9 ;  /* 0x0000000108087824 */ /* 0x000fe400078e0a09 */
[----:B------:R-:W-:-:S03]  /*6510*/  IMAD R63, R9, 0x100000, R63 ;  /* 0x00100000093f7824 */ /* 0x000fc600078e023f */
[----:B------:R-:W-:-:S06]  /*6520*/  LEA R65, R8, 0x3ff00000, 0x14 ;  /* 0x3ff0000008417811 */ /* 0x000fcc00078ea0ff */
[----:B------:R-:W-:-:S11]  /*6530*/  DMUL R64, R62, R64 ;  /* 0x000000403e407228 */ /* 0x000fd60000000000 */
.L_x_49:
[----:B------:R-:W-:Y:S01]  /*6540*/  IMAD.MOV.U32 R0, RZ, RZ, R3 ;  /* 0x000000ffff007224 */ /* 0x000fe200078e0003 */
[----:B------:R-:W-:Y:S01]  /*6550*/  DMUL R64, R64, UR46 ;  /* 0x0000002e40407c28 */ /* 0x000fe20008000000 */
[----:B------:R-:W-:Y:S02]  /*6560*/  IMAD R3, R6, 0x100000, R59 ;  /* 0x0010000006037824 */ /* 0x000fe400078e023b */
[----:B------:R-:W-:Y:S01]  /*6570*/  IMAD.MOV.U32 R2, RZ, RZ, R58 ;  /* 0x000000ffff027224 */ /* 0x000fe200078e003a */
[----:B------:R-:W-:-:S04]  /*6580*/  FSETP.GEU.AND P0, PT, |R0|, 4.1917929649353027344, PT ;  /* 0x4086232b0000780b */ /* 0x000fc80003f0e200 */
[----:B------:R-:W-:-:S09]  /*6590*/  DMUL R60, R60, R64 ;  /* 0x000000403c3c7228 */ /* 0x000fd20000000000 */
        /* <DEDUP_REMOVED lines=14> */
.L_x_50:
[----:B------:R-:W-:Y:S01]  /*6680*/  DMUL R8, R2, UR46 ;  /* 0x0000002e02087c28 */ /* 0x000fe20008000000 */
[----:B------:R-:W-:Y:S01]  /*6690*/  UMOV UR5, UR7 ;  /* 0x0000000700057c82 */ /* 0x000fe20008000000 */
[----:B------:R-:W-:Y:S01]  /*66a0*/  MOV R78, R28 ;  /* 0x0000001c004e7202 */ /* 0x000fe20000000f00 */
[----:B------:R-:W-:Y:S01]  /*66b0*/  IMAD.MOV.U32 R79, RZ, RZ, R29 ;  /* 0x000000ffff4f7224 */ /* 0x000fe200078e001d */
[----:B------:R-:W-:Y:S01]  /*66c0*/  MOV R65, R23 ;  /* 0x0000001700417202 */ /* 0x000fe20000000f00 */
[----:B------:R-:W-:Y:S01]  /*66d0*/  IMAD.MOV.U32 R72, RZ, RZ, R26 ;  /* 0x000000ffff487224 */ /* 0x000fe200078e001a */
[----:B------:R-:W-:Y:S01]  /*66e0*/  MOV R68, R14 ;  /* 0x0000000e00447202 */ /* 0x000fe20000000f00 */
[----:B------:R-:W-:Y:S01]  /*66f0*/  IMAD.MOV.U32 R73, RZ, RZ, R27 ;  /* 0x000000ffff497224 */ /* 0x000fe200078e001b */
[----:B------:R-:W-:Y:S01]  /*6700*/  DMUL R8, R60, R8 ;  /* 0x000000083c087228 */ /* 0x000fe20000000000 */
[----:B------:R-:W-:Y:S02]  /*6710*/  IMAD.MOV.U32 R66, RZ, RZ, R24 ;  /* 0x000000ffff427224 */ /* 0x000fe400078e0018 */
[----:B------:R-:W-:-:S02]  /*6720*/  IMAD.MOV.U32 R67, RZ, RZ, R25 ;  /* 0x000000ffff437224 */ /* 0x000fc400078e0019 */
[----:B------:R-:W-:Y:S02]  /*6730*/  IMAD.MOV.U32 R64, RZ, RZ, R22 ;  /* 0x000000ffff407224 */ /* 0x000fe400078e0016 */
[----:B------:R-:W-:Y:S01]  /*6740*/  IMAD.MOV.U32 R62, RZ, RZ, R20 ;  /* 0x000000ffff3e7224 */ /* 0x000fe200078e0014 */
[----:B------:R-:W-:Y:S01]  /*6750*/  DSETP.GT.AND P0, PT, R8, R52, PT ;  /* 0x000000340800722a */ /* 0x000fe20003f04000 */
[----:B------:R-:W-:Y:S01]  /*6760*/  IMAD.MOV.U32 R63, RZ, RZ, R21 ;  /* 0x000000ffff3f7224 */ /* 0x000fe200078e0015 */
[----:B------:R-:W-:Y:S01]  /*6770*/  MOV R53, R9 ;  /* 0x0000000900357202 */ /* 0x000fe20000000f00 */
[----:B------:R-:W-:Y:S02]  /*6780*/  IMAD.MOV.U32 R80, RZ, RZ, R18 ;  /* 0x000000ffff507224 */ /* 0x000fe400078e0012 */
[----:B------:R-:W-:Y:S02]  /*6790*/  IMAD.MOV.U32 R81, RZ, RZ, R19 ;  /* 0x000000ffff517224 */ /* 0x000fe400078e0013 */
[----:B------:R-:W-:-:S02]  /*67a0*/  IMAD.MOV.U32 R70, RZ, RZ, R16 ;  /* 0x000000ffff467224 */ /* 0x000fc400078e0010 */
[----:B------:R-:W-:Y:S02]  /*67b0*/  IMAD.MOV.U32 R71, RZ, RZ, R17 ;  /* 0x000000ffff477224 */ /* 0x000fe400078e0011 */
[----:B------:R-:W-:Y:S02]  /*67c0*/  IMAD.MOV.U32 R69, RZ, RZ, R15 ;  /* 0x000000ffff457224 */ /* 0x000fe400078e000f */
[----:B------:R-:W-:Y:S02]  /*67d0*/  IMAD.MOV.U32 R60, RZ, RZ, R12 ;  /* 0x000000ffff3c7224 */ /* 0x000fe400078e000c */
[----:B------:R-:W-:Y:S02]  /*67e0*/  IMAD.MOV.U32 R61, RZ, RZ, R13 ;  /* 0x000000ffff3d7224 */ /* 0x000fe400078e000d */
[----:B------:R-:W-:Y:S02]  /*67f0*/  IMAD.MOV.U32 R58, RZ, RZ, R10 ;  /* 0x000000ffff3a7224 */ /* 0x000fe400078e000a */
[----:B------:R-:W-:-:S02]  /*6800*/  IMAD.MOV.U32 R59, RZ, RZ, R11 ;  /* 0x000000ffff3b7224 */ /* 0x000fc400078e000b */
[----:B------:R-:W-:Y:S01]  /*6810*/  IMAD.MOV.U32 R52, RZ, RZ, R8 ;  /* 0x000000ffff347224 */ /* 0x000fe200078e0008 */
[----:B------:R-:W-:Y:S06]  /*6820*/  @P0 BRA `(.L_x_51) ;  /* 0x0000000800140947 */ /* 0x000fec0003800000 */
        /* <DEDUP_REMOVED lines=12> */
.L_x_53:
        /* <DEDUP_REMOVED lines=12> */
.L_x_54:
        /* <DEDUP_REMOVED lines=39> */
[----:B------:R-:W-:Y:S02]  /*6c20*/  UMOV UR5, URZ ;  /* 0x000000ff00057c82 */ /* 0x000fe40008000000 */
[----:B------:R-:W-:Y:S01]  /*6c30*/  UMOV UR6, UR8 ;  /* 0x0000000800067c82 */ /* 0x000fe20008000000 */
[----:B------:R-:W-:-:S08]  /*6c40*/  UMOV UR8, UR12 ;  /* 0x0000000c00087c82 */ /* 0x000fd00008000000 */
.L_x_52:
[----:B------:R-:W0:Y:S01]  /*6c50*/  MUFU.RCP64H R3, R31 ;  /* 0x0000001f00037308 */ /* 0x000e220000001800 */
[----:B------:R-:W-:Y:S01]  /*6c60*/  IMAD.MOV.U32 R2, RZ, RZ, 0x1 ;  /* 0x00000001ff027424 */ /* 0x000fe200078e00ff */
[----:B------:R-:W-:-:S05]  /*6c70*/  FSETP.GEU.AND P1, PT, |R9|, 6.5827683646048100446e-37, PT ;  /* 0x036000000900780b */ /* 0x000fca0003f2e200 */
[----:B0-----:R-:W-:-:S08]  /*6c80*/  DFMA R6, R2, -R30, 1 ;  /* 0x3ff000000206742b */ /* 0x001fd0000000081e */
[----:B------:R-:W-:-:S08]  /*6c90*/  DFMA R6, R6, R6, R6 ;  /* 0x000000060606722b */ /* 0x000fd00000000006 */
[----:B------:R-:W-:-:S08]  /*6ca0*/  DFMA R6, R2, R6, R2 ;  /* 0x000000060206722b */ /* 0x000fd00000000002 */
[----:B------:R-:W-:-:S08]  /*6cb0*/  DFMA R2, R6, -R30, 1 ;  /* 0x3ff000000602742b */ /* 0x000fd0000000081e */
[----:B------:R-:W-:-:S08]  /*6cc0*/  DFMA R2, R6, R2, R6 ;  /* 0x000000020602722b */ /* 0x000fd00000000006 */
[----:B------:R-:W-:-:S08]  /*6cd0*/  DMUL R6, R8, R2 ;  /* 0x0000000208067228 */ /* 0x000fd00000000000 */
[----:B------:R-:W-:-:S08]  /*6ce0*/  DFMA R52, R6, -R30, R8 ;  /* 0x8000001e0634722b */ /* 0x000fd00000000008 */
[----:B------:R-:W-:Y:S02]  /*6cf0*/  DFMA R2, R2, R52, R6 ;  /* 0x000000340202722b */ /* 0x000fe40000000006 */
[----:B------:R-:W0:Y:S08]  /*6d00*/  I2F.F64.U32 R52, UR6 ;  /* 0x0000000600347d12 */ /* 0x000e300008201800 */
[----:B------:R-:W-:-:S05]  /*6d10*/  FFMA R0, RZ, R31, R3 ;  /* 0x0000001fff007223 */ /* 0x000fca0000000003 */
[----:B------:R-:W-:Y:S01]  /*6d20*/  FSETP.GT.AND P0, PT, |R0|, 1.469367938527859385e-39, PT ;  /* 0x001000000000780b */ /* 0x000fe20003f04200 */
[----:B0-----:R-:W-:-:S12]  /*6d30*/  DFMA R52, R52, R4, 2.3283064365386962891e-10 ;  /* 0x3df000003434742b */ /* 0x001fd80000000004 */
[----:B------:R-:W-:Y:S05]  /*6d40*/  @P0 BRA P1, `(.L_x_55) ;  /* 0x0000000000180947 */ /* 0x000fea0000800000 */
[----:B------:R-:W-:Y:S01]  /*6d50*/  IMAD.MOV.U32 R2, RZ, RZ, R8 ;  /* 0x000000ffff027224 */ /* 0x000fe200078e0008 */
[----:B------:R-:W-:Y:S01]  /*6d60*/  MOV R0, 0x6db0 ;  /* 0x00006db000007802 */ /* 0x000fe20000000f00 */
[----:B------:R-:W-:Y:S02]  /*6d70*/  IMAD.MOV.U32 R3, RZ, RZ, R9 ;  /* 0x000000ffff037224 */ /* 0x000fe400078e0009 */
[----:B------:R-:W-:Y:S02]  /*6d80*/  IMAD.MOV.U32 R6, RZ, RZ, R30 ;  /* 0x000000ffff067224 */ /* 0x000fe400078e001e */
[----:B------:R-:W-:-:S07]  /*6d90*/  IMAD.MOV.U32 R5, RZ, RZ, R31 ;  /* 0x000000ffff057224 */ /* 0x000fce00078e001f */
[----:B------:R-:W-:Y:S05]  /*6da0*/  CALL.REL.NOINC `($__internal_1_$__cuda_sm20_div_rn_f64_full) ;  /* 0x0000000800287944 */ /* 0x000fea0003c00000 */
.L_x_55:
[----:B------:R-:W-:Y:S01]  /*6db0*/  DSETP.GEU.AND P0, PT, R52, R2, PT ;  /* 0x000000023400722a */ /* 0x000fe20003f0e000 */
[----:B------:R-:W-:Y:S01]  /*6dc0*/  MOV R80, R50 ;  /* 0x0000003200507202 */ /* 0x000fe20000000f00 */
[----:B------:R-:W-:Y:S01]  /*6dd0*/  IMAD.MOV.U32 R81, RZ, RZ, R51 ;  /* 0x000000ffff517224 */ /* 0x000fe200078e0033 */
[----:B------:R-:W-:Y:S01]  /*6de0*/  MOV R70, R36 ;  /* 0x0000002400467202 */ /* 0x000fe20000000f00 */
[----:B------:R-:W-:Y:S01]  /*6df0*/  IMAD.MOV.U32 R78, RZ, RZ, R48 ;  /* 0x000000ffff4e7224 */ /* 0x000fe200078e0030 */
[----:B------:R-:W-:Y:S01]  /*6e00*/  MOV R64, R40 ;  /* 0x0000002800407202 */ /* 0x000fe20000000f00 */
[----:B------:R-:W-:Y:S01]  /*6e10*/  IMAD.MOV.U32 R79, RZ, RZ, R49 ;  /* 0x000000ffff4f7224 */ /* 0x000fe200078e0031 */
[----:B------:R-:W-:Y:S01]  /*6e20*/  MOV R60, R34 ;  /* 0x00000022003c7202 */ /* 0x000fe20000000f00 */
[----:B------:R-:W-:Y:S02]  /*6e30*/  IMAD.MOV.U32 R72, RZ, RZ, R46 ;  /* 0x000000ffff487224 */ /* 0x000fe400078e002e */
[----:B------:R-:W-:-:S02]  /*6e40*/  IMAD.MOV.U32 R73, RZ, RZ, R47 ;  /* 0x000000ffff497224 */ /* 0x000fc400078e002f */
[----:B------:R-:W-:Y:S02]  /*6e50*/  IMAD.MOV.U32 R71, RZ, RZ, R37 ;  /* 0x000000ffff477224 */ /* 0x000fe400078e0025 */
[----:B------:R-:W-:Y:S01]  /*6e60*/  IMAD.MOV.U32 R68, RZ, RZ, R44 ;  /* 0x000000ffff447224 */ /* 0x000fe200078e002c */
[----:B------:R-:W-:Y:S01]  /*6e70*/  @!P0 MOV R80, R18 ;  /* 0x0000001200508202 */ /* 0x000fe20000000f00 */
[----:B------:R-:W-:Y:S02]  /*6e80*/  IMAD.MOV.U32 R69, RZ, RZ, R45 ;  /* 0x000000ffff457224 */ /* 0x000fe400078e002d */
[----:B------:R-:W-:Y:S01]  /*6e90*/  IMAD.MOV.U32 R66, RZ, RZ, R42 ;  /* 0x000000ffff427224 */ /* 0x000fe200078e002a */
[----:B------:R-:W-:Y:S01]  /*6ea0*/  @!P0 MOV R66, R24 ;  /* 0x0000001800428202 */ /* 0x000fe20000000f00 */
[----:B------:R-:W-:Y:S02]  /*6eb0*/  IMAD.MOV.U32 R67, RZ, RZ, R43 ;  /* 0x000000ffff437224 */ /* 0x000fe400078e002b */
[----:B------:R-:W-:-:S02]  /*6ec0*/  IMAD.MOV.U32 R65, RZ, RZ, R41 ;  /* 0x000000ffff417224 */ /* 0x000fc400078e0029 */
[----:B------:R-:W-:Y:S01]  /*6ed0*/  IMAD.MOV.U32 R62, RZ, RZ, R38 ;  /* 0x000000ffff3e7224 */ /* 0x000fe200078e0026 */
[----:B------:R-:W-:Y:S01]  /*6ee0*/  @!P0 MOV R62, R20 ;  /* 0x00000014003e8202 */ /* 0x000fe20000000f00 */
[----:B------:R-:W-:Y:S02]  /*6ef0*/  IMAD.MOV.U32 R63, RZ, RZ, R39 ;  /* 0x000000ffff3f7224 */ /* 0x000fe400078e0027 */
[----:B------:R-:W-:Y:S02]  /*6f00*/  IMAD.MOV.U32 R61, RZ, RZ, R35 ;  /* 0x000000ffff3d7224 */ /* 0x000fe400078e0023 */
[----:B------:R-:W-:Y:S02]  /*6f10*/  IMAD.MOV.U32 R58, RZ, RZ, R32 ;  /* 0x000000ffff3a7224 */ /* 0x000fe400078e0020 */
[----:B------:R-:W-:Y:S02]  /*6f20*/  IMAD.MOV.U32 R59, RZ, RZ, R33 ;  /* 0x000000ffff3b7224 */ /* 0x000fe400078e0021 */
[----:B------:R-:W-:Y:S01]  /*6f30*/  IMAD.MOV.U32 R52, RZ, RZ, R30 ;  /* 0x000000ffff347224 */ /* 0x000fe200078e001e */
[----:B------:R-:W-:Y:S01]  /*6f40*/  @!P0 MOV R52, R8 ;  /* 0x0000000800348202 */ /* 0x000fe20000000f00 */
[----:B------:R-:W-:-:S02]  /*6f50*/  IMAD.MOV.U32 R53, RZ, RZ, R31 ;  /* 0x000000ffff357224 */ /* 0x000fc400078e001f */
[----:B------:R-:W-:Y:S02]  /*6f60*/  @!P0 IMAD.MOV.U32 R81, RZ, RZ, R19 ;  /* 0x000000ffff518224 */ /* 0x000fe400078e0013 */
[----:B------:R-:W-:Y:S02]  /*6f70*/  @!P0 IMAD.MOV.U32 R78, RZ, RZ, R28 ;  /* 0x000000ffff4e8224 */ /* 0x000fe400078e001c */
[----:B------:R-:W-:Y:S02]  /*6f80*/  @!P0 IMAD.MOV.U32 R79, RZ, RZ, R29 ;  /* 0x000000ffff4f8224 */ /* 0x000fe400078e001d */
[----:B------:R-:W-:Y:S02]  /*6f90*/  @!P0 IMAD.MOV.U32 R72, RZ, RZ, R26 ;  /* 0x000000ffff488224 */ /* 0x000fe400078e001a */
[----:B------:R-:W-:Y:S02]  /*6fa0*/  @!P0 IMAD.MOV.U32 R73, RZ, RZ, R27 ;  /* 0x000000ffff498224 */ /* 0x000fe400078e001b */
[----:B------:R-:W-:-:S02]  /*6fb0*/  @!P0 IMAD.MOV.U32 R70, RZ, RZ, R16 ;  /* 0x000000ffff468224 */ /* 0x000fc400078e0010 */
        /* <DEDUP_REMOVED lines=11> */
[----:B------:R-:W-:-:S07]  /*7070*/  @!P0 IMAD.MOV.U32 R53, RZ, RZ, R9 ;  /* 0x000000ffff358224 */ /* 0x000fce00078e0009 */
.L_x_51:
[----:B------:R-:W-:-:S08]  /*7080*/  DMUL R2, R78, R78 ;  /* 0x0000004e4e027228 */ /* 0x000fd00000000000 */
[----:B------:R-:W-:-:S08]  /*7090*/  DFMA R2, R80, R80, R2 ;  /* 0x000000505002722b */ /* 0x000fd00000000002 */
        /* <DEDUP_REMOVED lines=8> */
[----:B------:R-:W-:-:S06]  /*7120*/  DADD R8, R2, 1 ;  /* 0x3ff0000002087429 */ /* 0x000fcc0000000000 */
[----:B------:R-:W0:Y:S04]  /*7130*/  MUFU.RCP64H R3, R9 ;  /* 0x0000000900037308 */ /* 0x000e280000001800 */
[----:B------:R-:W-:-:S05]  /*7140*/  VIADD R2, R9, 0x300402 ;  /* 0x0030040209027836 */ /* 0x000fca0000000000 */
[----:B------:R-:W-:Y:S01]  /*7150*/  FSETP.GEU.AND P0, PT, |R2|, 5.8789094863358348022e-39, PT ;  /* 0x004004020200780b */ /* 0x000fe20003f0e200 */
[----:B0-----:R-:W-:-:S08]  /*7160*/  DFMA R4, -R8, R2, 1 ;  /* 0x3ff000000804742b */ /* 0x001fd00000000102 */
[----:B------:R-:W-:-:S08]  /*7170*/  DFMA R4, R4, R4, R4 ;  /* 0x000000040404722b */ /* 0x000fd00000000004 */
[----:B------:R-:W-:-:S08]  /*7180*/  DFMA R4, R2, R4, R2 ;  /* 0x000000040204722b */ /* 0x000fd00000000002 */
[----:B------:R-:W-:-:S08]  /*7190*/  DFMA R6, -R8, R4, 1 ;  /* 0x3ff000000806742b */ /* 0x000fd00000000104 */
[----:B------:R-:W-:Y:S01]  /*71a0*/  DFMA R4, R4, R6, R4 ;  /* 0x000000060404722b */ /* 0x000fe20000000004 */
[----:B------:R-:W-:Y:S10]  /*71b0*/  @P0 BRA `(.L_x_56) ;  /* 0x0000000000100947 */ /* 0x000ff40003800000 */
[----:B------:R-:W-:-:S05]  /*71c0*/  LOP3.LUT R0, R9, 0x7fffffff, RZ, 0xc0, !PT ;  /* 0x7fffffff09007812 */ /* 0x000fca00078ec0ff */
[----:B------:R-:W-:Y:S01]  /*71d0*/  VIADD R7, R0, 0xfff00000 ;  /* 0xfff0000000077836 */ /* 0x000fe20000000000 */
[----:B------:R-:W-:-:S07]  /*71e0*/  MOV R0, 0x7200 ;  /* 0x0000720000007802 */ /* 0x000fce0000000f00 */
[----:B------:R-:W-:Y:S05]  /*71f0*/  CALL.REL.NOINC `($__internal_0_$__cuda_sm20_dblrcp_rn_slowpath_v3) ;  /* 0x0000000000707944 */ /* 0x000fea0003c00000 */
.L_x_56:
[----:B------:R-:W0:Y:S01]  /*7200*/  MUFU.RCP64H R3, R53 ;  /* 0x0000003500037308 */ /* 0x000e220000001800 */
[----:B------:R-:W-:Y:S01]  /*7210*/  IMAD.MOV.U32 R2, RZ, RZ, 0x1 ;  /* 0x00000001ff027424 */ /* 0x000fe200078e00ff */
[----:B------:R-:W-:-:S05]  /*7220*/  FSETP.GEU.AND P1, PT, |R5|, 6.5827683646048100446e-37, PT ;  /* 0x036000000500780b */ /* 0x000fca0003f2e200 */
[----:B0-----:R-:W-:-:S08]  /*7230*/  DFMA R6, -R52, R2, 1 ;  /* 0x3ff000003406742b */ /* 0x001fd00000000102 */
[----:B------:R-:W-:-:S08]  /*7240*/  DFMA R6, R6, R6, R6 ;  /* 0x000000060606722b */ /* 0x000fd00000000006 */
[----:B------:R-:W-:-:S08]  /*7250*/  DFMA R6, R2, R6, R2 ;  /* 0x000000060206722b */ /* 0x000fd00000000002 */
[----:B------:R-:W-:-:S08]  /*7260*/  DFMA R2, -R52, R6, 1 ;  /* 0x3ff000003402742b */ /* 0x000fd00000000106 */
[----:B------:R-:W-:-:S08]  /*7270*/  DFMA R2, R6, R2, R6 ;  /* 0x000000020602722b */ /* 0x000fd00000000006 */
[----:B------:R-:W-:-:S08]  /*7280*/  DMUL R6, R2, R4 ;  /* 0x0000000402067228 */ /* 0x000fd00000000000 */
[----:B------:R-:W-:-:S08]  /*7290*/  DFMA R8, -R52, R6, R4 ;  /* 0x000000063408722b */ /* 0x000fd00000000104 */
[----:B------:R-:W-:-:S10]  /*72a0*/  DFMA R2, R2, R8, R6 ;  /* 0x000000080202722b */ /* 0x000fd40000000006 */
[----:B------:R-:W-:-:S05]  /*72b0*/  FFMA R0, RZ, R53, R3 ;  /* 0x00000035ff007223 */ /* 0x000fca0000000003 */
[----:B------:R-:W-:-:S13]  /*72c0*/  FSETP.GT.AND P0, PT, |R0|, 1.469367938527859385e-39, PT ;  /* 0x001000000000780b */ /* 0x000fda0003f04200 */
[----:B------:R-:W-:Y:S05]  /*72d0*/  @P0 BRA P1, `(.L_x_57) ;  /* 0x0000000000180947 */ /* 0x000fea0000800000 */
[----:B------:R-:W-:Y:S01]  /*72e0*/  MOV R3, R5 ;  /* 0x0000000500037202 */ /* 0x000fe20000000f00 */
[----:B------:R-:W-:Y:S01]  /*72f0*/  IMAD.MOV.U32 R2, RZ, RZ, R4 ;  /* 0x000000ffff027224 */ /* 0x000fe200078e0004 */
[----:B------:R-:W-:Y:S01]  /*7300*/  MOV R0, 0x7340 ;  /* 0x0000734000007802 */ /* 0x000fe20000000f00 */
[----:B------:R-:W-:Y:S02]  /*7310*/  IMAD.MOV.U32 R6, RZ, RZ, R52 ;  /* 0x000000ffff067224 */ /* 0x000fe400078e0034 */
[----:B------:R-:W-:-:S07]  /*7320*/  IMAD.MOV.U32 R5, RZ, RZ, R53 ;  /* 0x000000ffff057224 */ /* 0x000fce00078e0035 */
[----:B------:R-:W-:Y:S05]  /*7330*/  CALL.REL.NOINC `($__internal_1_$__cuda_sm20_div_rn_f64_full) ;  /* 0x0000000000c47944 */ /* 0x000fea0003c00000 */
.L_x_57:
[C---:B------:R-:W-:Y:S02]  /*7340*/  DADD R56, R2.reuse, R56 ;  /* 0x0000000002387229 */ /* 0x040fe40000000038 */
[----:B------:R-:W-:Y:S01]  /*7350*/  DFMA R54, R2, R2, R54 ;  /* 0x000000020236722b */ /* 0x000fe20000000036 */
[----:B------:R-:W-:Y:S10]  /*7360*/  BRA.U UP0, `(.L_x_58) ;  /* 0xffffffad00a47547 */ /* 0x000ff4000b83ffff */
.L_x_10:
[----:B------:R-:W0:Y:S08]  /*7370*/  LDC.64 R2, c[0x0][0x390] ;  /* 0x0000e400ff027b82 */ /* 0x000e300000000a00 */
[----:B------:R-:W1:Y:S01]  /*7380*/  LDC.64 R4, c[0x0][0x398] ;  /* 0x0000e600ff047b82 */ /* 0x000e620000000a00 */
[----:B0-----:R-:W-:Y:S04]  /*7390*/  REDG.E.ADD.F64.RN.STRONG.GPU desc[UR18][R2.64], R56 ;  /* 0x00000038020079a6 */ /* 0x001fe8000c12ff12 */
[----:B-1----:R-:W-:Y:S01]  /*73a0*/  REDG.E.ADD.F64.RN.STRONG.GPU desc[UR18][R4.64], R54 ;  /* 0x00000036040079a6 */ /* 0x002fe2000c12ff12 */
[----:B------:R-:W-:Y:S05]  /*73b0*/  EXIT ;  /* 0x000000000000794d */ /* 0x000fea0003800000 */
        .weak           $__internal_0_$__cuda_sm20_dblrcp_rn_slowpath_v3
        .type           $__internal_0_$__cuda_sm20_dblrcp_rn_slowpath_v3,@function
        .size           $__internal_0_$__cuda_sm20_dblrcp_rn_slowpath_v3,($__internal_1_$__cuda_sm20_div_rn_f64_full - $__internal_0_$__cuda_sm20_dblrcp_rn_slowpath_v3)
$__internal_0_$__cuda_sm20_dblrcp_rn_slowpath_v3:
[----:B------:R-:W-:-:S14]  /*73c0*/  DSETP.GTU.AND P0, PT, |R8|, +INF , PT ;  /* 0x7ff000000800742a */ /* 0x000fdc0003f0c200 */
[----:B------:R-:W-:Y:S05]  /*73d0*/  @P0 BRA `(.L_x_59) ;  /* 0x0000000000800947 */ /* 0x000fea0003800000 */
[----:B------:R-:W-:-:S05]  /*73e0*/  LOP3.LUT R4, R9, 0x7fffffff, RZ, 0xc0, !PT ;  /* 0x7fffffff09047812 */ /* 0x000fca00078ec0ff */
[----:B------:R-:W-:-:S05]  /*73f0*/  VIADD R2, R4, 0xffffffff ;  /* 0xffffffff04027836 */ /* 0x000fca0000000000 */
[----:B------:R-:W-:-:S13]  /*7400*/  ISETP.GE.U32.AND P0, PT, R2, 0x7fefffff, PT ;  /* 0x7fefffff0200780c */ /* 0x000fda0003f06070 */
[----:B------:R-:W-:Y:S01]  /*7410*/  @P0 LOP3.LUT R3, R9, 0x7ff00000, RZ, 0x3c, !PT ;  /* 0x7ff0000009030812 */ /* 0x000fe200078e3cff */
[----:B------:R-:W-:Y:S01]  /*7420*/  @P0 IMAD.MOV.U32 R2, RZ, RZ, RZ ;  /* 0x000000ffff020224 */ /* 0x000fe200078e00ff */
[----:B------:R-:W-:Y:S06]  /*7430*/  @P0 BRA `(.L_x_60) ;  /* 0x0000000000700947 */ /* 0x000fec0003800000 */
[----:B------:R-:W-:-:S13]  /*7440*/  ISETP.GE.U32.AND P0, PT, R4, 0x1000001, PT ;  /* 0x010000010400780c */ /* 0x000fda0003f06070 */
[----:B------:R-:W-:Y:S05]  /*7450*/  @!P0 BRA `(.L_x_61) ;  /* 0x0000000000388947 */ /* 0x000fea0003800000 */
[----:B------:R-:W-:Y:S01]  /*7460*/  VIADD R3, R9, 0xc0200000 ;  /* 0xc020000009037836 */ /* 0x000fe20000000000 */
[----:B------:R-:W-:Y:S01]  /*7470*/  MOV R2, R8 ;  /* 0x0000000800027202 */ /* 0x000fe20000000f00 */
[----:B------:R-:W-:Y:S02]  /*7480*/  IMAD.MOV.U32 R4, RZ, RZ, R7 ;  /* 0x000000ffff047224 */ /* 0x000fe400078e0007 */
[----:B------:R-:W0:Y:S04]  /*7490*/  MUFU.RCP64H R5, R3 ;  /* 0x0000000300057308 */ /* 0x000e280000001800 */
[----:B0-----:R-:W-:-:S08]  /*74a0*/  DFMA R6, -R2, R4, 1 ;  /* 0x3ff000000206742b */ /* 0x001fd00000000104 */
[----:B------:R-:W-:-:S08]  /*74b0*/  DFMA R6, R6, R6, R6 ;  /* 0x000000060606722b */ /* 0x000fd00000000006 */
[----:B------:R-:W-:-:S08]  /*74c0*/  DFMA R6, R4, R6, R4 ;  /* 0x000000060406722b */ /* 0x000fd00000000004 */
[----:B------:R-:W-:-:S08]  /*74d0*/  DFMA R4, -R2, R6, 1 ;  /* 0x3ff000000204742b */ /* 0x000fd00000000106 */
[----:B------:R-:W-:-:S08]  /*74e0*/  DFMA R4, R6, R4, R6 ;  /* 0x000000040604722b */ /* 0x000fd00000000006 */
[----:B------:R-:W-:-:S08]  /*74f0*/  DMUL R4, R4, 2.2250738585072013831e-308 ;  /* 0x0010000004047828 */ /* 0x000fd00000000000 */
[----:B------:R-:W-:-:S08]  /*7500*/  DFMA R6, -R8, R4, 1 ;  /* 0x3ff000000806742b */ /* 0x000fd00000000104 */
[----:B------:R-:W-:-:S08]  /*7510*/  DFMA R6, R6, R6, R6 ;  /* 0x000000060606722b */ /* 0x000fd00000000006 */
[----:B------:R-:W-:Y:S01]  /*7520*/  DFMA R2, R4, R6, R4 ;  /* 0x000000060402722b */ /* 0x000fe20000000004 */
[----:B------:R-:W-:Y:S10]  /*7530*/  BRA `(.L_x_60) ;  /* 0x0000000000307947 */ /* 0x000ff40003800000 */
.L_x_61:
[----:B------:R-:W-:Y:S01]  /*7540*/  DMUL R4, R8, 8.11296384146066816958e+31 ;  /* 0x4690000008047828 */ /* 0x000fe20000000000 */
[----:B------:R-:W-:-:S05]  /*7550*/  IMAD.MOV.U32 R2, RZ, RZ, R7 ;  /* 0x000000ffff027224 */ /* 0x000fca00078e0007 */
[----:B------:R-:W0:Y:S02]  /*7560*/  MUFU.RCP64H R3, R5 ;  /* 0x0000000500037308 */ /* 0x000e240000001800 */
[----:B0-----:R-:W-:-:S08]  /*7570*/  DFMA R6, -R4, R2, 1 ;  /* 0x3ff000000406742b */ /* 0x001fd00000000102 */
[----:B------:R-:W-:-:S08]  /*7580*/  DFMA R6, R6, R6, R6 ;  /* 0x000000060606722b */ /* 0x000fd00000000006 */
[----:B------:R-:W-:-:S08]  /*7590*/  DFMA R6, R2, R6, R2 ;  /* 0x000000060206722b */ /* 0x000fd00000000002 */
[----:B------:R-:W-:-:S08]  /*75a0*/  DFMA R2, -R4, R6, 1 ;  /* 0x3ff000000402742b */ /* 0x000fd00000000106 */
[----:B------:R-:W-:-:S08]  /*75b0*/  DFMA R2, R6, R2, R6 ;  /* 0x000000020602722b */ /* 0x000fd00000000006 */
[----:B------:R-:W-:Y:S01]  /*75c0*/  DMUL R2, R2, 8.11296384146066816958e+31 ;  /* 0x4690000002027828 */ /* 0x000fe20000000000 */
[----:B------:R-:W-:Y:S10]  /*75d0*/  BRA `(.L_x_60) ;  /* 0x0000000000087947 */ /* 0x000ff40003800000 */
.L_x_59:
[----:B------:R-:W-:Y:S01]  /*75e0*/  LOP3.LUT R3, R9, 0x80000, RZ, 0xfc, !PT ;  /* 0x0008000009037812 */ /* 0x000fe200078efcff */
[----:B------:R-:W-:-:S07]  /*75f0*/  IMAD.MOV.U32 R2, RZ, RZ, R8 ;  /* 0x000000ffff027224 */ /* 0x000fce00078e0008 */
.L_x_60:
[----:B------:R-:W-:Y:S01]  /*7600*/  IMAD.MOV.U32 R4, RZ, RZ, R2 ;  /* 0x000000ffff047224 */ /* 0x000fe200078e0002 */
[----:B------:R-:W-:Y:S01]  /*7610*/  MOV R2, R0 ;  /* 0x0000000000027202 */ /* 0x000fe20000000f00 */
[----:B------:R-:W-:Y:S02]  /*7620*/  IMAD.MOV.U32 R5, RZ, RZ, R3 ;  /* 0x000000ffff057224 */ /* 0x000fe400078e0003 */
[----:B------:R-:W-:-:S04]  /*7630*/  IMAD.MOV.U32 R3, RZ, RZ, 0x0 ;  /* 0x00000000ff037424 */ /* 0x000fc800078e00ff */
[----:B------:R-:W-:Y:S05]  /*7640*/  RET.REL.NODEC R2 `(_Z26kernel_metropolis_samplingyyPdS_) ;  /* 0xffffff88026c7950 */ /* 0x000fea0003c3ffff */
        .weak           $__internal_1_$__cuda_sm20_div_rn_f64_full
        .type           $__internal_1_$__cuda_sm20_div_rn_f64_full,@function
        .size           $__internal_1_$__cuda_sm20_div_rn_f64_full,(.L_x_127 - $__internal_1_$__cuda_sm20_div_rn_f64_full)
$__internal_1_$__cuda_sm20_div_rn_f64_full:
[C---:B------:R-:W-:Y:S01]  /*7650*/  FSETP.GEU.AND P0, PT, |R5|.reuse, 1.469367938527859385e-39, PT ;  /* 0x001000000500780b */ /* 0x040fe20003f0e200 */
[----:B------:R-:W-:Y:S01]  /*7660*/  IMAD.MOV.U32 R4, RZ, RZ, R6 ;  /* 0x000000ffff047224 */ /* 0x000fe200078e0006 */
[----:B------:R-:W-:Y:S01]  /*7670*/  LOP3.LUT R7, R5, 0x800fffff, RZ, 0xc0, !PT ;  /* 0x800fffff05077812 */ /* 0x000fe200078ec0ff */
[----:B------:R-:W-:Y:S02]  /*7680*/  IMAD.MOV.U32 R74, RZ, RZ, 0x1 ;  /* 0x00000001ff4a7424 */ /* 0x000fe400078e00ff */
[----:B------:R-:W-:Y:S01]  /*7690*/  IMAD.MOV.U32 R85, RZ, RZ, R3 ;  /* 0x000000ffff557224 */ /* 0x000fe200078e0003 */
[----:B------:R-:W-:Y:S01]  /*76a0*/  LOP3.LUT R7, R7, 0x3ff00000, RZ, 0xfc, !PT ;  /* 0x3ff0000007077812 */ /* 0x000fe200078efcff */
[----:B------:R-:W-:Y:S01]  /*76b0*/  IMAD.MOV.U32 R84, RZ, RZ, R2 ;  /* 0x000000ffff547224 */ /* 0x000fe200078e0002 */
[----:B------:R-:W-:Y:S02]  /*76c0*/  MOV R3, 0x1ca00000 ;  /* 0x1ca0000000037802 */ /* 0x000fe40000000f00 */
[----:B------:R-:W-:Y:S01]  /*76d0*/  LOP3.LUT R2, R85, 0x7ff00000, RZ, 0xc0, !PT ;  /* 0x7ff0000055027812 */ /* 0x000fe200078ec0ff */
[----:B------:R-:W-:-:S02]  /*76e0*/  IMAD.MOV.U32 R82, RZ, RZ, R84 ;  /* 0x000000ffff527224 */ /* 0x000fc400078e0054 */
[----:B------:R-:W-:-:S06]  /*76f0*/  @!P0 DMUL R6, R4, 8.98846567431157953865e+307 ;  /* 0x7fe0000004068828 */ /* 0x000fcc0000000000 */
[----:B------:R-:W0:Y:S02]  /*7700*/  MUFU.RCP64H R75, R7 ;  /* 0x00000007004b7308 */ /* 0x000e240000001800 */
[----:B0-----:R-:W-:-:S08]  /*7710*/  DFMA R86, R74, -R6, 1 ;  /* 0x3ff000004a56742b */ /* 0x001fd00000000806 */
[----:B------:R-:W-:-:S08]  /*7720*/  DFMA R86, R86, R86, R86 ;  /* 0x000000565656722b */ /* 0x000fd00000000056 */
[----:B------:R-:W-:Y:S01]  /*7730*/  DFMA R86, R74, R86, R74 ;  /* 0x000000564a56722b */ /* 0x000fe2000000004a */
[----:B------:R-:W-:-:S04]  /*7740*/  LOP3.LUT R75, R5, 0x7ff00000, RZ, 0xc0, !PT ;  /* 0x7ff00000054b7812 */ /* 0x000fc800078ec0ff */
[----:B------:R-:W-:-:S03]  /*7750*/  ISETP.GE.U32.AND P1, PT, R2, R75, PT ;  /* 0x0000004b0200720c */ /* 0x000fc60003f26070 */
[C---:B------:R-:W-:Y:S01]  /*7760*/  DFMA R76, R86.reuse, -R6, 1 ;  /* 0x3ff00000564c742b */ /* 0x040fe20000000806 */
[----:B------:R-:W-:Y:S02]  /*7770*/  SEL R74, R3, 0x63400000, !P1 ;  /* 0x63400000034a7807 */ /* 0x000fe40004800000 */
[----:B------:R-:W-:Y:S02]  /*7780*/  FSETP.GEU.AND P1, PT, |R85|, 1.469367938527859385e-39, PT ;  /* 0x001000005500780b */ /* 0x000fe40003f2e200 */
[----:B------:R-:W-:Y:S01]  /*7790*/  LOP3.LUT R83, R74, 0x800fffff, R85, 0xf8, !PT ;  /* 0x800fffff4a537812 */ /* 0x000fe200078ef855 */
[----:B------:R-:W-:Y:S02]  /*77a0*/  IMAD.MOV.U32 R74, RZ, RZ, R2 ;  /* 0x000000ffff4a7224 */ /* 0x000fe400078e0002 */
[----:B------:R-:W-:-:S08]  /*77b0*/  DFMA R86, R86, R76, R86 ;  /* 0x0000004c5656722b */ /* 0x000fd00000000056 */
[----:B------:R-:W-:Y:S05]  /*77c0*/  @P1 BRA `(.L_x_62) ;  /* 0x0000000000201947 */ /* 0x000fea0003800000 */
[----:B------:R-:W-:Y:S01]  /*77d0*/  LOP3.LUT R77, R5, 0x7ff00000, RZ, 0xc0, !PT ;  /* 0x7ff00000054d7812 */ /* 0x000fe200078ec0ff */
[----:B------:R-:W-:-:S03]  /*77e0*/  IMAD.MOV.U32 R76, RZ, RZ, RZ ;  /* 0x000000ffff4c7224 */ /* 0x000fc600078e00ff */
[----:B------:R-:W-:-:S04]  /*77f0*/  ISETP.GE.U32.AND P1, PT, R2, R77, PT ;  /* 0x0000004d0200720c */ /* 0x000fc80003f26070 */
[----:B------:R-:W-:-:S04]  /*7800*/  SEL R74, R3, 0x63400000, !P1 ;  /* 0x63400000034a7807 */ /* 0x000fc80004800000 */
[----:B------:R-:W-:-:S04]  /*7810*/  LOP3.LUT R74, R74, 0x80000000, R85, 0xf8, !PT ;  /* 0x800000004a4a7812 */ /* 0x000fc800078ef855 */
[----:B------:R-:W-:-:S06]  /*7820*/  LOP3.LUT R77, R74, 0x100000, RZ, 0xfc, !PT ;  /* 0x001000004a4d7812 */ /* 0x000fcc00078efcff */
[----:B------:R-:W-:-:S10]  /*7830*/  DFMA R82, R82, 2, -R76 ;  /* 0x400000005252782b */ /* 0x000fd4000000084c */
[----:B------:R-:W-:-:S07]  /*7840*/  LOP3.LUT R74, R83, 0x7ff00000, RZ, 0xc0, !PT ;  /* 0x7ff00000534a7812 */ /* 0x000fce00078ec0ff */
.L_x_62:
[----:B------:R-:W-:Y:S01]  /*7850*/  VIADD R76, R74, 0xffffffff ;  /* 0xffffffff4a4c7836 */ /* 0x000fe20000000000 */
[----:B------:R-:W-:Y:S01]  /*7860*/  @!P0 LOP3.LUT R75, R7, 0x7ff00000, RZ, 0xc0, !PT ;  /* 0x7ff00000074b8812 */ /* 0x000fe200078ec0ff */
[----:B------:R-:W-:-:S03]  /*7870*/  DMUL R88, R86, R82 ;  /* 0x0000005256587228 */ /* 0x000fc60000000000 */
[----:B------:R-:W-:Y:S01]  /*7880*/  ISETP.GT.U32.AND P0, PT, R76, 0x7feffffe, PT ;  /* 0x7feffffe4c00780c */ /* 0x000fe20003f04070 */
[----:B------:R-:W-:-:S04]  /*7890*/  VIADD R76, R75, 0xffffffff ;  /* 0xffffffff4b4c7836 */ /* 0x000fc80000000000 */
[----:B------:R-:W-:Y:S01]  /*78a0*/  DFMA R90, R88, -R6, R82 ;  /* 0x80000006585a722b */ /* 0x000fe20000000052 */
[----:B------:R-:W-:-:S07]  /*78b0*/  ISETP.GT.U32.OR P0, PT, R76, 0x7feffffe, P0 ;  /* 0x7feffffe4c00780c */ /* 0x000fce0000704470 */
[----:B------:R-:W-:-:S06]  /*78c0*/  DFMA R86, R86, R90, R88 ;  /* 0x0000005a5656722b */ /* 0x000fcc0000000058 */
[----:B------:R-:W-:Y:S05]  /*78d0*/  @P0 BRA `(.L_x_63) ;  /* 0x00000000006c0947 */ /* 0x000fea0003800000 */
[----:B------:R-:W-:-:S04]  /*78e0*/  LOP3.LUT R75, R5, 0x7ff00000, RZ, 0xc0, !PT ;  /* 0x7ff00000054b7812 */ /* 0x000fc800078ec0ff */
[CC--:B------:R-:W-:Y:S02]  /*78f0*/  VIADDMNMX R74, R2.reuse, -R75.reuse, 0xb9600000, !PT ;  /* 0xb9600000024a7446 */ /* 0x0c0fe4000780094b */
[----:B------:R-:W-:Y:S02]  /*7900*/  ISETP.GE.U32.AND P0, PT, R2, R75, PT ;  /* 0x0000004b0200720c */ /* 0x000fe40003f06070 */
[----:B------:R-:W-:Y:S02]  /*7910*/  VIMNMX R74, PT, PT, R74, 0x46a00000, PT ;  /* 0x46a000004a4a7848 */ /* 0x000fe40003fe0100 */
[----:B------:R-:W-:-:S04]  /*7920*/  SEL R3, R3, 0x63400000, !P0 ;  /* 0x6340000003037807 */ /* 0x000fc80004000000 */
[----:B------:R-:W-:Y:S01]  /*7930*/  IADD3 R3, PT, PT, -R3, R74, RZ ;  /* 0x0000004a03037210 */ /* 0x000fe20007ffe1ff */
[----:B------:R-:W-:-:S04]  /*7940*/  IMAD.MOV.U32 R74, RZ, RZ, RZ ;  /* 0x000000ffff4a7224 */ /* 0x000fc800078e00ff */
[----:B------:R-:W-:-:S06]  /*7950*/  VIADD R75, R3, 0x7fe00000 ;  /* 0x7fe00000034b7836 */ /* 0x000fcc0000000000 */
[----:B------:R-:W-:-:S10]  /*7960*/  DMUL R76, R86, R74 ;  /* 0x0000004a564c7228 */ /* 0x000fd40000000000 */
[----:B------:R-:W-:-:S13]  /*7970*/  FSETP.GTU.AND P0, PT, |R77|, 1.469367938527859385e-39, PT ;  /* 0x001000004d00780b */ /* 0x000fda0003f0c200 */
[----:B------:R-:W-:Y:S05]  /*7980*/  @P0 BRA `(.L_x_64) ;  /* 0x0000000000940947 */ /* 0x000fea0003800000 */
[----:B------:R-:W-:Y:S01]  /*7990*/  DFMA R6, R86, -R6, R82 ;  /* 0x800000065606722b */ /* 0x000fe20000000052 */
[----:B------:R-:W-:-:S09]  /*79a0*/  IMAD.MOV.U32 R74, RZ, RZ, RZ ;  /* 0x000000ffff4a7224 */ /* 0x000fd200078e00ff */
[C---:B------:R-:W-:Y:S02]  /*79b0*/  FSETP.NEU.AND P0, PT, R7.reuse, RZ, PT ;  /* 0x000000ff0700720b */ /* 0x040fe40003f0d000 */
[----:B------:R-:W-:-:S04]  /*79c0*/  LOP3.LUT R4, R7, 0x80000000, R5, 0x48, !PT ;  /* 0x8000000007047812 */ /* 0x000fc800078e4805 */
[----:B------:R-:W-:-:S07]  /*79d0*/  LOP3.LUT R75, R4, R75, RZ, 0xfc, !PT ;  /* 0x0000004b044b7212 */ /* 0x000fce00078efcff */
[----:B------:R-:W-:Y:S05]  /*79e0*/  @!P0 BRA `(.L_x_64) ;  /* 0x00000000007c8947 */ /* 0x000fea0003800000 */
[----:B------:R-:W-:Y:S01]  /*79f0*/  IMAD.MOV R7, RZ, RZ, -R3 ;  /* 0x000000ffff077224 */ /* 0x000fe200078e0a03 */
[----:B------:R-:W-:Y:S01]  /*7a00*/  IADD3 R3, PT, PT, -R3, -0x43300000, RZ ;  /* 0xbcd0000003037810 */ /* 0x000fe20007ffe1ff */
[----:B------:R-:W-:-:S06]  /*7a10*/  IMAD.MOV.U32 R6, RZ, RZ, RZ ;  /* 0x000000ffff067224 */ /* 0x000fcc00078e00ff */
[----:B------:R-:W-:Y:S02]  /*7a20*/  DFMA R6, R76, -R6, R86 ;  /* 0x800000064c06722b */ /* 0x000fe40000000056 */
[----:B------:R-:W-:-:S08]  /*7a30*/  DMUL.RP R86, R86, R74 ;  /* 0x0000004a56567228 */ /* 0x000fd00000008000 */
[----:B------:R-:W-:Y:S02]  /*7a40*/  FSETP.NEU.AND P0, PT, |R7|, R3, PT ;  /* 0x000000030700720b */ /* 0x000fe40003f0d200 */
[----:B------:R-:W-:Y:S02]  /*7a50*/  LOP3.LUT R3, R87, R4, RZ, 0x3c, !PT ;  /* 0x0000000457037212 */ /* 0x000fe400078e3cff */
[----:B------:R-:W-:Y:S02]  /*7a60*/  FSEL R76, R86, R76, !P0 ;  /* 0x0000004c564c7208 */ /* 0x000fe40004000000 */
[----:B------:R-:W-:Y:S01]  /*7a70*/  FSEL R77, R3, R77, !P0 ;  /* 0x0000004d034d7208 */ /* 0x000fe20004000000 */
[----:B------:R-:W-:Y:S06]  /*7a80*/  BRA `(.L_x_64) ;  /* 0x0000000000547947 */ /* 0x000fec0003800000 */
.L_x_63:
[----:B------:R-:W-:-:S14]  /*7a90*/  DSETP.NAN.AND P0, PT, R84, R84, PT ;  /* 0x000000545400722a */ /* 0x000fdc0003f08000 */
[----:B------:R-:W-:Y:S05]  /*7aa0*/  @P0 BRA `(.L_x_65) ;  /* 0x0000000000440947 */ /* 0x000fea0003800000 */
[----:B------:R-:W-:-:S14]  /*7ab0*/  DSETP.NAN.AND P0, PT, R4, R4, PT ;  /* 0x000000040400722a */ /* 0x000fdc0003f08000 */
[----:B------:R-:W-:Y:S05]  /*7ac0*/  @P0 BRA `(.L_x_66) ;  /* 0x0000000000300947 */ /* 0x000fea0003800000 */
[----:B------:R-:W-:Y:S01]  /*7ad0*/  ISETP.NE.AND P0, PT, R74, R75, PT ;  /* 0x0000004b4a00720c */ /* 0x000fe20003f05270 */
[----:B------:R-:W-:Y:S01]  /*7ae0*/  IMAD.MOV.U32 R77, RZ, RZ, -0x80000 ;  /* 0xfff80000ff4d7424 */ /* 0x000fe200078e00ff */
[----:B------:R-:W-:-:S11]  /*7af0*/  MOV R76, 0x0 ;  /* 0x00000000004c7802 */ /* 0x000fd60000000f00 */
[----:B------:R-:W-:Y:S05]  /*7b00*/  @!P0 BRA `(.L_x_64) ;  /* 0x0000000000348947 */ /* 0x000fea0003800000 */
[----:B------:R-:W-:Y:S02]  /*7b10*/  ISETP.NE.AND P0, PT, R74, 0x7ff00000, PT ;  /* 0x7ff000004a00780c */ /* 0x000fe40003f05270 */
[----:B------:R-:W-:Y:S02]  /*7b20*/  LOP3.LUT R77, R85, 0x80000000, R5, 0x48, !PT ;  /* 0x80000000554d7812 */ /* 0x000fe400078e4805 */
[----:B------:R-:W-:-:S13]  /*7b30*/  ISETP.EQ.OR P0, PT, R75, RZ, !P0 ;  /* 0x000000ff4b00720c */ /* 0x000fda0004702670 */
[----:B------:R-:W-:Y:S01]  /*7b40*/  @P0 LOP3.LUT R2, R77, 0x7ff00000, RZ, 0xfc, !PT ;  /* 0x7ff000004d020812 */ /* 0x000fe200078efcff */
[----:B------:R-:W-:Y:S02]  /*7b50*/  @!P0 IMAD.MOV.U32 R76, RZ, RZ, RZ ;  /* 0x000000ffff4c8224 */ /* 0x000fe400078e00ff */
[----:B------:R-:W-:Y:S02]  /*7b60*/  @P0 IMAD.MOV.U32 R76, RZ, RZ, RZ ;  /* 0x000000ffff4c0224 */ /* 0x000fe400078e00ff */
[----:B------:R-:W-:Y:S01]  /*7b70*/  @P0 IMAD.MOV.U32 R77, RZ, RZ, R2 ;  /* 0x000000ffff4d0224 */ /* 0x000fe200078e0002 */
[----:B------:R-:W-:Y:S06]  /*7b80*/  BRA `(.L_x_64) ;  /* 0x0000000000147947 */ /* 0x000fec0003800000 */
.L_x_66:
[----:B------:R-:W-:Y:S01]  /*7b90*/  LOP3.LUT R77, R5, 0x80000, RZ, 0xfc, !PT ;  /* 0x00080000054d7812 */ /* 0x000fe200078efcff */
[----:B------:R-:W-:Y:S01]  /*7ba0*/  IMAD.MOV.U32 R76, RZ, RZ, R4 ;  /* 0x000000ffff4c7224 */ /* 0x000fe200078e0004 */
[----:B------:R-:W-:Y:S06]  /*7bb0*/  BRA `(.L_x_64) ;  /* 0x0000000000087947 */ /* 0x000fec0003800000 */
.L_x_65:
[----:B------:R-:W-:Y:S02]  /*7bc0*/  LOP3.LUT R77, R85, 0x80000, RZ, 0xfc, !PT ;  /* 0x00080000554d7812 */ /* 0x000fe400078efcff */
[----:B------:R-:W-:-:S07]  /*7bd0*/  MOV R76, R84 ;  /* 0x00000054004c7202 */ /* 0x000fce0000000f00 */
.L_x_64:
[----:B------:R-:W-:Y:S02]  /*7be0*/  IMAD.MOV.U32 R4, RZ, RZ, R0 ;  /* 0x000000ffff047224 */ /* 0x000fe400078e0000 */
[----:B------:R-:W-:Y:S02]  /*7bf0*/  IMAD.MOV.U32 R5, RZ, RZ, 0x0 ;  /* 0x00000000ff057424 */ /* 0x000fe400078e00ff */
[----:B------:R-:W-:Y:S02]  /*7c00*/  IMAD.MOV.U32 R2, RZ, RZ, R76 ;  /* 0x000000ffff027224 */ /* 0x000fe400078e004c */
[----:B------:R-:W-:Y:S01]  /*7c10*/  IMAD.MOV.U32 R3, RZ, RZ, R77 ;  /* 0x000000ffff037224 */ /* 0x000fe200078e004d */
[----:B------:R-:W-:Y:S06]  /*7c20*/  RET.REL.NODEC R4 `(_Z26kernel_metropolis_samplingyyPdS_) ;  /* 0xffffff8004f47950 */ /* 0x000fec0003c3ffff */
.L_x_67:
[----:B------:R-:W-:-:S00]  /*7c30*/  BRA `(.L_x_67) ;  /* 0xfffffffc00fc7947 */ /* 0x000fc0000383ffff */
[----:B------:R-:W-:-:S00]  /*7c40*/  NOP ;  /* 0x0000000000007918 */ /* 0x000fc00000000000 */
        /* <DEDUP_REMOVED lines=11> */
.L_x_127:


//--------------------- .text._Z22kernel_simple_samplingyyPdS_ --------------------------
	.section	.text._Z22kernel_simple_samplingyyPdS_,"ax",@progbits
	.align	128
        .global         _Z22kernel_simple_samplingyyPdS_
        .type           _Z22kernel_simple_samplingyyPdS_,@function
        .size           _Z22kernel_simple_samplingyyPdS_,(.L_x_128 - _Z22kernel_simple_samplingyyPdS_)
        .other          _Z22kernel_simple_samplingyyPdS_,@"STO_CUDA_ENTRY STV_DEFAULT"
_Z22kernel_simple_samplingyyPdS_:
.text._Z22kernel_simple_samplingyyPdS_:
[----:B------:R-:W-:Y:S01]  /*0000*/  LDC R1, c[0x0][0x37c] ;  /* 0x0000df00ff017b82 */ /* 0x000fe20000000800 */
[----:B------:R-:W0:Y:S07]  /*0010*/  S2R R0, SR_TID.X ;  /* 0x0000000000007919 */ /* 0x000e2e0000002100 */
[----:B------:R-:W0:Y:S01]  /*0020*/  S2UR UR4, SR_CTAID.X ;  /* 0x00000000000479c3 */ /* 0x000e220000002500 */
[----:B------:R-:W1:Y:S07]  /*0030*/  LDCU.128 UR8, c[0x0][0x380] ;  /* 0x00007000ff0877ac */ /* 0x000e6e0008000c00 */
[----:B------:R-:W0:Y:S02]  /*0040*/  LDC R5, c[0x0][0x360] ;  /* 0x0000d800ff057b82 */ /* 0x000e240000000800 */
[----:B0-----:R-:W-:-:S05]  /*0050*/  IMAD R5, R5, UR4, R0 ;  /* 0x0000000405057c24 */ /* 0x001fca000f8e0200 */
[C---:B-1----:R-:W-:Y:S02]  /*0060*/  ISETP.GE.U32.AND P0, PT, R5.reuse, UR8, PT ;  /* 0x0000000805007c0c */ /* 0x042fe4000bf06070 */
[----:B------:R-:W-:Y:S02]  /*0070*/  SHF.R.S32.HI R6, RZ, 0x1f, R5 ;  /* 0x0000001fff067819 */ /* 0x000fe40000011405 */
[----:B------:R-:W-:Y:S02]  /*0080*/  IADD3 R0, P1, PT, R5, UR10, RZ ;  /* 0x0000000a05007c10 */ /* 0x000fe4000ff3e0ff */
[C---:B------:R-:W-:Y:S02]  /*0090*/  ISETP.GE.U32.AND.EX P0, PT, R6.reuse, UR9, PT, P0 ;  /* 0x0000000906007c0c */ /* 0x040fe4000bf06100 */
[----:B------:R-:W-:-:S11]  /*00a0*/  IADD3.X R2, PT, PT, R6, UR11, RZ, P1, !PT ;  /* 0x0000000b06027c10 */ /* 0x000fd60008ffe4ff */
[----:B------:R-:W-:Y:S05]  /*00b0*/  @P0 EXIT ;  /* 0x000000000000094d */ /* 0x000fea0003800000 */
[----:B------:R-:W-:Y:S01]  /*00c0*/  IMAD.HI.U32 R3, R0, -0x326172a9, RZ ;  /* 0xcd9e8d5700037827 */ /* 0x000fe200078e00ff */
[----:B------:R-:W0:Y:S03]  /*00d0*/  LDCU.64 UR6, c[0x0][0x358] ;  /* 0x00006b00ff0677ac */ /* 0x000e260008000a00 */
[----:B------:R-:W-:Y:S01]  /*00e0*/  IMAD.HI.U32 R4, R2, -0x326172a9, RZ ;  /* 0xcd9e8d5702047827 */ /* 0x000fe200078e00ff */
[----:B------:R-:W-:Y:S01]  /*00f0*/  LOP3.LUT R3, R3, 0x3039, RZ, 0x3c, !PT ;  /* 0x0000303903037812 */ /* 0x000fe200078e3cff */
[----:B------:R-:W1:Y:S02]  /*0100*/  LDCU.64 UR8, c[0x0][0x380] ;  /* 0x00007000ff0877ac */ /* 0x000e640008000a00 */
[----:B------:R-:W-:Y:S02]  /*0110*/  IMAD R7, R0, -0x326172a9, RZ ;  /* 0xcd9e8d5700077824 */ /* 0x000fe400078e02ff */
[----:B------:R-:W-:-:S03]  /*0120*/  IMAD.HI.U32 R8, R3, -0x2daee0ad, RZ ;  /* 0xd2511f5303087827 */ /* 0x000fc600078e00ff */
[----:B------:R-:W-:Y:S01]  /*0130*/  LOP3.LUT R4, R7, 0x9e37a9f2, R4, 0x96, !PT ;  /* 0x9e37a9f207047812 */ /* 0x000fe200078e9604 */
[----:B------:R-:W-:Y:S01]  /*0140*/  IMAD R12, R3, -0x2daee0ad, RZ ;  /* 0xd2511f53030c7824 */ /* 0x000fe200078e02ff */
[----:B------:R-:W-:Y:S01]  /*0150*/  LOP3.LUT R8, R8, 0xbb67ae85, RZ, 0x3c, !PT ;  /* 0xbb67ae8508087812 */ /* 0x000fe200078e3cff */
[----:B------:R-:W-:Y:S02]  /*0160*/  IMAD R10, R2, -0x326172a9, RZ ;  /* 0xcd9e8d57020a7824 */ /* 0x000fe400078e02ff */
[----:B------:R-:W-:-:S04]  /*0170*/  IMAD.HI.U32 R7, R4, -0x2daee0ad, RZ ;  /* 0xd2511f5304077827 */ /* 0x000fc800078e00ff */
[----:B------:R-:W-:Y:S01]  /*0180*/  IMAD.HI.U32 R3, R8, -0x326172a9, RZ ;  /* 0xcd9e8d5708037827 */ /* 0x000fe200078e00ff */
[----:B------:R-:W-:-:S03]  /*0190*/  LOP3.LUT R7, R12, 0x76cf5d0a, R7, 0x96, !PT ;  /* 0x76cf5d0a0c077812 */ /* 0x000fc600078e9607 */
[----:B------:R-:W-:Y:S01]  /*01a0*/  IMAD R11, R4, -0x2daee0ad, RZ ;  /* 0xd2511f53040b7824 */ /* 0x000fe200078e02ff */
[----:B------:R-:W-:Y:S01]  /*01b0*/  LOP3.LUT R3, R10, 0x3c6f23ab, R3, 0x96, !PT ;  /* 0x3c6f23ab0a037812 */ /* 0x000fe200078e9603 */
        /* <DEDUP_REMOVED lines=39> */
[----:B------:R-:W-:Y:S02]  /*0430*/  LOP3.LUT R3, R8, 0x8ff377ba, R3, 0x96, !PT ;  /* 0x8ff377ba08037812 */ /* 0x000fe400078e9603 */
[----:B------:R-:W-:Y:S01]  /*0440*/  CS2R R8, SRZ ;  /* 0x0000000000087805 */ /* 0x000fe2000001ff00 */
[----:B------:R-:W-:Y:S01]  /*0450*/  IMAD R30, R12, -0x326172a9, RZ ;  /* 0xcd9e8d570c1e7824 */ /* 0x000fe200078e02ff */
[----:B------:R-:W-:Y:S01]  /*0460*/  LOP3.LUT R4, R7, 0x96a522ad, R4, 0x96, !PT ;  /* 0x96a522ad07047812 */ /* 0x000fe200078e9604 */
[----:B------:R-:W-:Y:S02]  /*0470*/  IMAD.MOV.U32 R7, RZ, RZ, RZ ;  /* 0x000000ffff077224 */ /* 0x000fe400078e00ff */
[----:B01----:R-:W-:-:S07]  /*0480*/  IMAD R32, R10, -0x2daee0ad, RZ ;  /* 0xd2511f530a207824 */ /* 0x003fce00078e02ff */
.L_x_120:
[----:B------:R-:W-:Y:S01]  /*0490*/  ISETP.NE.AND P0, PT, R9, 0x1, PT ;  /* 0x000000010900780c */ /* 0x000fe20003f05270 */
[----:B------:R-:W-:Y:S05]  /*04a0*/  YIELD ;  /* 0x0000000000007946 */ /* 0x000fea0003800000 */
[----:B------:R-:W-:Y:S01]  /*04b0*/  BSSY.RECONVERGENT B0, `(.L_x_68) ;  /* 0x0000044000007945 */ /* 0x000fe20003800200 */
[----:B0-----:R-:W-:Y:S01]  /*04c0*/  IMAD.MOV.U32 R10, RZ, RZ, 0x2 ;  /* 0x00000002ff0a7424 */ /* 0x001fe200078e00ff */
[----:B------:R-:W-:-:S05]  /*04d0*/  MOV R33, R30 ;  /* 0x0000001e00217202 */ /* 0x000fca0000000f00 */
[----:B------:R-:W-:Y:S05]  /*04e0*/  @!P0 BRA `(.L_x_69) ;  /* 0x0000000400008947 */ /* 0x000fea0003800000 */
[----:B------:R-:W-:-:S13]  /*04f0*/  ISETP.NE.AND P0, PT, R9, 0x3, PT ;  /* 0x000000030900780c */ /* 0x000fda0003f05270 */
[----:B------:R-:W-:Y:S05]  /*0500*/  @!P0 BRA `(.L_x_70) ;  /* 0x0000000000188947 */ /* 0x000fea0003800000 */
[----:B------:R-:W-:-:S13]  /*0510*/  ISETP.NE.AND P0, PT, R9, 0x2, PT ;  /* 0x000000020900780c */ /* 0x000fda0003f05270 */
[----:B------:R-:W-:Y:S01]  /*0520*/  @!P0 IMAD.MOV.U32 R10, RZ, RZ, 0x3 ;  /* 0x00000003ff0a8424 */ /* 0x000fe200078e00ff */
[----:B------:R-:W-:Y:S01]  /*0530*/  @P0 IADD3 R10, PT, PT, R9, 0x1, RZ ;  /* 0x00000001090a0810 */ /* 0x000fe20007ffe0ff */
[----:B------:R-:W-:Y:S02]  /*0540*/  @!P0 IMAD.MOV.U32 R33, RZ, RZ, R4 ;  /* 0x000000ffff218224 */ /* 0x000fe400078e0004 */
[----:B------:R-:W-:Y:S01]  /*0550*/  @P0 IMAD.MOV.U32 R33, RZ, RZ, R3 ;  /* 0x000000ffff210224 */ /* 0x000fe200078e0003 */
[----:B------:R-:W-:Y:S06]  /*0560*/  BRA `(.L_x_69) ;  /* 0x0000000000e07947 */ /* 0x000fec0003800000 */
.L_x_70:
[----:B------:R-:W-:Y:S01]  /*0570*/  VIADD R7, R7, 0x1 ;  /* 0x0000000107077836 */ /* 0x000fe20000000000 */
[----:B------:R-:W-:Y:S03]  /*0580*/  BSSY.RECONVERGENT B1, `(.L_x_71) ;  /* 0x000000c000017945 */ /* 0x000fe60003800200 */
[C---:B------:R-:W-:Y:S01]  /*0590*/  IMAD.WIDE.U32 R10, R7.reuse, -0x2daee0ad, RZ ;  /* 0xd2511f53070a7825 */ /* 0x040fe200078e00ff */
[----:B------:R-:W-:-:S13]  /*05a0*/  ISETP.NE.AND P0, PT, R7, RZ, PT ;  /* 0x000000ff0700720c */ /* 0x000fda0003f05270 */
[----:B------:R-:W-:Y:S05]  /*05b0*/  @P0 BRA `(.L_x_72) ;  /* 0x0000000000200947 */ /* 0x000fea0003800000 */
[----:B------:R-:W-:-:S04]  /*05c0*/  IADD3 R8, PT, PT, R8, 0x1, RZ ;  /* 0x0000000108087810 */ /* 0x000fc80007ffe0ff */
[----:B------:R-:W-:-:S13]  /*05d0*/  ISETP.NE.AND P0, PT, R8, RZ, PT ;  /* 0x000000ff0800720c */ /* 0x000fda0003f05270 */
[----:B------:R-:W-:Y:S02]  /*05e0*/  @!P0 VIADD R0, R0, 0x1 ;  /* 0x0000000100008836 */ /* 0x000fe40000000000 */
[----:B------:R-:W-:Y:S02]  /*05f0*/  @!P0 VIADD R3, R2, 0x1 ;  /* 0x0000000102038836 */ /* 0x000fe40000000000 */
[----:B------:R-:W-:Y:S01]  /*0600*/  @!P0 IMAD.MOV.U32 R8, RZ, RZ, RZ ;  /* 0x000000ffff088224 */ /* 0x000fe200078e00ff */
[----:B------:R-:W-:-:S13]  /*0610*/  ISETP.NE.AND P1, PT, R0, RZ, !P0 ;  /* 0x000000ff0000720c */ /* 0x000fda0004725270 */
[----:B------:R-:W-:-:S05]  /*0620*/  @P1 IADD3 R3, PT, PT, R2, RZ, RZ ;  /* 0x000000ff02031210 */ /* 0x000fca0007ffe0ff */
[----:B------:R-:W-:-:S07]  /*0630*/  @!P0 IMAD.MOV.U32 R2, RZ, RZ, R3 ;  /* 0x000000ffff028224 */ /* 0x000fce00078e0003 */
.L_x_72:
[----:B------:R-:W-:Y:S05]  /*0640*/  BSYNC.RECONVERGENT B1 ;  /* 0x0000000000017941 */ /* 0x000fea0003800200 */
.L_x_71:
[----:B------:R-:W-:Y:S01]  /*0650*/  IMAD.WIDE.U32 R12, R0, -0x326172a9, RZ ;  /* 0xcd9e8d57000c7825 */ /* 0x000fe200078e00ff */
[----:B------:R-:W-:Y:S02]  /*0660*/  LOP3.LUT R16, R2, R11, RZ, 0x3c, !PT ;  /* 0x0000000b02107212 */ /* 0x000fe400078e3cff */
[----:B------:R-:W-:Y:S02]  /*0670*/  MOV R33, R32 ;  /* 0x0000002000217202 */ /* 0x000fe40000000f00 */
[----:B------:R-:W-:Y:S01]  /*0680*/  LOP3.LUT R14, R8, 0x3039, R13, 0x96, !PT ;  /* 0x00003039080e7812 */ /* 0x000fe200078e960d */
[----:B------:R-:W-:-:S04]  /*0690*/  IMAD.WIDE.U32 R16, R16, -0x326172a9, RZ ;  /* 0xcd9e8d5710107825 */ /* 0x000fc800078e00ff */
[----:B------:R-:W-:Y:S01]  /*06a0*/  IMAD.WIDE.U32 R14, R14, -0x2daee0ad, RZ ;  /* 0xd2511f530e0e7825 */ /* 0x000fe200078e00ff */
[----:B------:R-:W-:-:S04]  /*06b0*/  LOP3.LUT R11, R12, 0x9e37a9f2, R17, 0x96, !PT ;  /* 0x9e37a9f20c0b7812 */ /* 0x000fc800078e9611 */
        /* <DEDUP_REMOVED lines=31> */
[----:B------:R-:W-:-:S03]  /*08b0*/  LOP3.LUT R3, R12, 0x8ff377ba, R31, 0x96, !PT ;  /* 0x8ff377ba0c037812 */ /* 0x000fc600078e961f */
[----:B------:R-:W-:Y:S01]  /*08c0*/  IMAD.MOV.U32 R32, RZ, RZ, R14 ;  /* 0x000000ffff207224 */ /* 0x000fe200078e000e */
[----:B------:R-:W-:Y:S01]  /*08d0*/  LOP3.LUT R4, R10, 0x96a522ad, R15, 0x96, !PT ;  /* 0x96a522ad0a047812 */ /* 0x000fe200078e960f */
[----:B------:R-:W-:-:S07]  /*08e0*/  IMAD.MOV.U32 R10, RZ, RZ, RZ ;  /* 0x000000ffff0a7224 */ /* 0x000fce00078e00ff */
.L_x_69:
[----:B------:R-:W-:Y:S05]  /*08f0*/  BSYNC.RECONVERGENT B0 ;  /* 0x0000000000007941 */ /* 0x000fea0003800200 */
.L_x_68:
[----:B------:R-:W-:Y:S01]  /*0900*/  ISETP.NE.AND P0, PT, R10, 0x1, PT ;  /* 0x000000010a00780c */ /* 0x000fe20003f05270 */
[----:B------:R-:W-:Y:S01]  /*0910*/  BSSY.RECONVERGENT B0, `(.L_x_73) ;  /* 0x0000044000007945 */ /* 0x000fe20003800200 */
[----:B------:R-:W-:Y:S02]  /*0920*/  HFMA2 R11, -RZ, RZ, 0, 1.1920928955078125e-07 ;  /* 0x00000002ff0b7431 */ /* 0x000fe400000001ff */
[----:B------:R-:W-:-:S09]  /*0930*/  IMAD.MOV.U32 R36, RZ, RZ, R30 ;  /* 0x000000ffff247224 */ /* 0x000fd200078e001e */
[----:B------:R-:W-:Y:S05]  /*0940*/  @!P0 BRA `(.L_x_74) ;  /* 0x0000000400008947 */ /* 0x000fea0003800000 */
[----:B------:R-:W-:-:S13]  /*0950*/  ISETP.NE.AND P0, PT, R10, 0x3, PT ;  /* 0x000000030a00780c */ /* 0x000fda0003f05270 */
[----:B------:R-:W-:Y:S05]  /*0960*/  @!P0 BRA `(.L_x_75) ;  /* 0x0000000000188947 */ /* 0x000fea0003800000 */
[----:B------:R-:W-:-:S13]  /*0970*/  ISETP.NE.AND P0, PT, R10, 0x2, PT ;  /* 0x000000020a00780c */ /* 0x000fda0003f05270 */
[----:B------:R-:W-:Y:S01]  /*0980*/  @!P0 IMAD.MOV.U32 R11, RZ, RZ, 0x3 ;  /* 0x00000003ff0b8424 */ /* 0x000fe200078e00ff */
[----:B------:R-:W-:Y:S01]  /*0990*/  @!P0 MOV R36, R4 ;  /* 0x0000000400248202 */ /* 0x000fe20000000f00 */
[----:B------:R-:W-:Y:S02]  /*09a0*/  @P0 VIADD R11, R10, 0x1 ;  /* 0x000000010a0b0836 */ /* 0x000fe40000000000 */
[----:B------:R-:W-:Y:S01]  /*09b0*/  @P0 IMAD.MOV.U32 R36, RZ, RZ, R3 ;  /* 0x000000ffff240224 */ /* 0x000fe200078e0003 */
[----:B------:R-:W-:Y:S06]  /*09c0*/  BRA `(.L_x_74) ;  /* 0x0000000000e07947 */ /* 0x000fec0003800000 */
.L_x_75:
[----:B------:R-:W-:Y:S01]  /*09d0*/  IADD3 R7, PT, PT, R7, 0x1, RZ ;  /* 0x0000000107077810 */ /* 0x000fe20007ffe0ff */
[----:B------:R-:W-:Y:S03]  /*09e0*/  BSSY.RECONVERGENT B1, `(.L_x_76) ;  /* 0x000000c000017945 */ /* 0x000fe60003800200 */
[C---:B------:R-:W-:Y:S01]  /*09f0*/  ISETP.NE.AND P0, PT, R7.reuse, RZ, PT ;  /* 0x000000ff0700720c */ /* 0x040fe20003f05270 */
[----:B------:R-:W-:-:S12]  /*0a00*/  IMAD.WIDE.U32 R10, R7, -0x2daee0ad, RZ ;  /* 0xd2511f53070a7825 */ /* 0x000fd800078e00ff */
[----:B------:R-:W-:Y:S05]  /*0a10*/  @P0 BRA `(.L_x_77) ;  /* 0x0000000000200947 */ /* 0x000fea0003800000 */
[----:B------:R-:W-:-:S05]  /*0a20*/  VIADD R8, R8, 0x1 ;  /* 0x0000000108087836 */ /* 0x000fca0000000000 */
[----:B------:R-:W-:-:S13]  /*0a30*/  ISETP.NE.AND P0, PT, R8, RZ, PT ;  /* 0x000000ff0800720c */ /* 0x000fda0003f05270 */
[----:B------:R-:W-:Y:S01]  /*0a40*/  @!P0 VIADD R0, R0, 0x1 ;  /* 0x0000000100008836 */ /* 0x000fe20000000000 */
[----:B------:R-:W-:Y:S01]  /*0a50*/  @!P0 IADD3 R3, PT, PT, R2, 0x1, RZ ;  /* 0x0000000102038810 */ /* 0x000fe20007ffe0ff */
[----:B------:R-:W-:-:S03]  /*0a60*/  @!P0 IMAD.MOV.U32 R8, RZ, RZ, RZ ;  /* 0x000000ffff088224 */ /* 0x000fc600078e00ff */
[----:B------:R-:W-:-:S13]  /*0a70*/  ISETP.NE.AND P1, PT, R0, RZ, !P0 ;  /* 0x000000ff0000720c */ /* 0x000fda0004725270 */
[----:B------:R-:W-:-:S05]  /*0a80*/  @P1 IMAD.MOV R3, RZ, RZ, R2 ;  /* 0x000000ffff031224 */ /* 0x000fca00078e0202 */
[----:B------:R-:W-:-:S07]  /*0a90*/  @!P0 MOV R2, R3 ;  /* 0x0000000300028202 */ /* 0x000fce0000000f00 */
.L_x_77:
[----:B------:R-:W-:Y:S05]  /*0aa0*/  BSYNC.RECONVERGENT B1 ;  /* 0x0000000000017941 */ /* 0x000fea0003800200 */
.L_x_76:
[----:B------:R-:W-:Y:S01]  /*0ab0*/  IMAD.WIDE.U32 R12, R0, -0x326172a9, RZ ;  /* 0xcd9e8d57000c7825 */ /* 0x000fe200078e00ff */
[----:B------:R-:W-:-:S03]  /*0ac0*/  LOP3.LUT R16, R2, R11, RZ, 0x3c, !PT ;  /* 0x0000000b02107212 */ /* 0x000fc600078e3cff */
[----:B------:R-:W-:Y:S01]  /*0ad0*/  IMAD.MOV.U32 R36, RZ, RZ, R32 ;  /* 0x000000ffff247224 */ /* 0x000fe200078e0020 */
        /* <DEDUP_REMOVED lines=32> */
[----:B------:R-:W-:Y:S01]  /*0ce0*/  HFMA2 R11, -RZ, RZ, 0, 0 ;  /* 0x00000000ff0b7431 */ /* 0x000fe200000001ff */
[----:B------:R-:W-:Y:S01]  /*0cf0*/  LOP3.LUT R14, R16, 0xf1bbfe01, R13, 0x96, !PT ;  /* 0xf1bbfe01100e7812 */ /* 0x000fe200078e960d */
[----:B------:R-:W-:-:S04]  /*0d00*/  IMAD.WIDE.U32 R30, R30, -0x326172a9, RZ ;  /* 0xcd9e8d571e1e7825 */ /* 0x000fc800078e00ff */
[----:B------:R-:W-:Y:S01]  /*0d10*/  IMAD.WIDE.U32 R14, R14, -0x2daee0ad, RZ ;  /* 0xd2511f530e0e7825 */ /* 0x000fe200078e00ff */
[----:B------:R-:W-:-:S03]  /*0d20*/  LOP3.LUT R3, R12, 0x8ff377ba, R31, 0x96, !PT ;  /* 0x8ff377ba0c037812 */ /* 0x000fc600078e961f */
[----:B------:R-:W-:Y:S01]  /*0d30*/  IMAD.MOV.U32 R32, RZ, RZ, R14 ;  /* 0x000000ffff207224 */ /* 0x000fe200078e000e */
[----:B------:R-:W-:-:S07]  /*0d40*/  LOP3.LUT R4, R10, 0x96a522ad, R15, 0x96, !PT ;  /* 0x96a522ad0a047812 */ /* 0x000fce00078e960f */
.L_x_74:
[----:B------:R-:W-:Y:S05]  /*0d50*/  BSYNC.RECONVERGENT B0 ;  /* 0x0000000000007941 */ /* 0x000fea0003800200 */
.L_x_73:
[----:B------:R-:W-:Y:S01]  /*0d60*/  ISETP.NE.AND P0, PT, R11, 0x1, PT ;  /* 0x000000010b00780c */ /* 0x000fe20003f05270 */
[----:B------:R-:W-:Y:S01]  /*0d70*/  BSSY.RECONVERGENT B0, `(.L_x_78) ;  /* 0x0000044000007945 */ /* 0x000fe20003800200 */
[----:B------:R-:W-:Y:S02]  /*0d80*/  IMAD.MOV.U32 R15, RZ, RZ, 0x2 ;  /* 0x00000002ff0f7424 */ /* 0x000fe400078e00ff */
[----:B------:R-:W-:-:S09]  /*0d90*/  IMAD.MOV.U32 R9, RZ, RZ, R30 ;  /* 0x000000ffff097224 */ /* 0x000fd200078e001e */
[----:B------:R-:W-:Y:S05]  /*0da0*/  @!P0 BRA `(.L_x_79) ;  /* 0x0000000400008947 */ /* 0x000fea0003800000 */
[----:B------:R-:W-:-:S13]  /*0db0*/  ISETP.NE.AND P0, PT, R11, 0x3, PT ;  /* 0x000000030b00780c */ /* 0x000fda0003f05270 */
[----:B------:R-:W-:Y:S05]  /*0dc0*/  @!P0 BRA `(.L_x_80) ;  /* 0x0000000000188947 */ /* 0x000fea0003800000 */
[----:B------:R-:W-:-:S13]  /*0dd0*/  ISETP.NE.AND P0, PT, R11, 0x2, PT ;  /* 0x000000020b00780c */ /* 0x000fda0003f05270 */
[----:B------:R-:W-:Y:S01]  /*0de0*/  @!P0 MOV R15, 0x3 ;  /* 0x00000003000f8802 */ /* 0x000fe20000000f00 */
[----:B------:R-:W-:Y:S01]  /*0df0*/  @!P0 IMAD.MOV.U32 R9, RZ, RZ, R4 ;  /* 0x000000ffff098224 */ /* 0x000fe200078e0004 */
[----:B------:R-:W-:Y:S01]  /*0e00*/  @P0 MOV R9, R3 ;  /* 0x0000000300090202 */ /* 0x000fe20000000f00 */
[----:B------:R-:W-:Y:S01]  /*0e10*/  @P0 VIADD R15, R11, 0x1 ;  /* 0x000000010b0f0836 */ /* 0x000fe20000000000 */
[----:B------:R-:W-:Y:S06]  /*0e20*/  BRA `(.L_x_79) ;  /* 0x0000000000e07947 */ /* 0x000fec0003800000 */
.L_x_80:
[----:B------:R-:W-:Y:S01]  /*0e30*/  VIADD R7, R7, 0x1 ;  /* 0x0000000107077836 */ /* 0x000fe20000000000 */
[----:B------:R-:W-:Y:S03]  /*0e40*/  BSSY.RECONVERGENT B1, `(.L_x_81) ;  /* 0x000000c000017945 */ /* 0x000fe60003800200 */
[C---:B------:R-:W-:Y:S01]  /*0e50*/  IMAD.WIDE.U32 R12, R7.reuse, -0x2daee0ad, RZ ;  /* 0xd2511f53070c7825 */ /* 0x040fe200078e00ff */
[----:B------:R-:W-:-:S13]  /*0e60*/  ISETP.NE.AND P0, PT, R7, RZ, PT ;  /* 0x000000ff0700720c */ /* 0x000fda0003f05270 */
[----:B------:R-:W-:Y:S05]  /*0e70*/  @P0 BRA `(.L_x_82) ;  /* 0x0000000000200947 */ /* 0x000fea0003800000 */
[----:B------:R-:W-:-:S05]  /*0e80*/  VIADD R8, R8, 0x1 ;  /* 0x0000000108087836 */ /* 0x000fca0000000000 */
[----:B------:R-:W-:-:S13]  /*0e90*/  ISETP.NE.AND P0, PT, R8, RZ, PT ;  /* 0x000000ff0800720c */ /* 0x000fda0003f05270 */
[----:B------:R-:W-:Y:S01]  /*0ea0*/  @!P0 IADD3 R0, PT, PT, R0, 0x1, RZ ;  /* 0x0000000100008810 */ /* 0x000fe20007ffe0ff */
[----:B------:R-:W-:Y:S01]  /*0eb0*/  @!P0 VIADD R3, R2, 0x1 ;  /* 0x0000000102038836 */ /* 0x000fe20000000000 */
[----:B------:R-:W-:Y:S02]  /*0ec0*/  @!P0 MOV R8, RZ ;  /* 0x000000ff00088202 */ /* 0x000fe40000000f00 */
[----:B------:R-:W-:-:S13]  /*0ed0*/  ISETP.NE.AND P1, PT, R0, RZ, !P0 ;  /* 0x000000ff0000720c */ /* 0x000fda0004725270 */
[----:B------:R-:W-:-:S04]  /*0ee0*/  @P1 IMAD.MOV R3, RZ, RZ, R2 ;  /* 0x000000ffff031224 */ /* 0x000fc800078e0202 */
[----:B------:R-:W-:-:S07]  /*0ef0*/  @!P0 IMAD.MOV.U32 R2, RZ, RZ, R3 ;  /* 0x000000ffff028224 */ /* 0x000fce00078e0003 */
.L_x_82:
[----:B------:R-:W-:Y:S05]  /*0f00*/  BSYNC.RECONVERGENT B1 ;  /* 0x0000000000017941 */ /* 0x000fea0003800200 */
.L_x_81:
        /* <DEDUP_REMOVED lines=40> */
[----:B------:R-:W-:Y:S01]  /*1190*/  IMAD.MOV.U32 R15, RZ, RZ, RZ ;  /* 0x000000ffff0f7224 */ /* 0x000fe200078e00ff */
[----:B------:R-:W-:-:S07]  /*11a0*/  MOV R32, R14 ;  /* 0x0000000e00207202 */ /* 0x000fce0000000f00 */
.L_x_79:
[----:B------:R-:W-:Y:S05]  /*11b0*/  BSYNC.RECONVERGENT B0 ;  /* 0x0000000000007941 */ /* 0x000fea0003800200 */
.L_x_78:
[----:B------:R-:W0:Y:S01]  /*11c0*/  I2F.F64.U32 R12, R9 ;  /* 0x00000009000c7312 */ /* 0x000e220000201800 */
[----:B------:R-:W-:Y:S01]  /*11d0*/  ISETP.NE.AND P0, PT, R15, 0x1, PT ;  /* 0x000000010f00780c */ /* 0x000fe20003f05270 */
[----:B------:R-:W-:Y:S02]  /*11e0*/  HFMA2 R11, -RZ, RZ, 1.484375, 0 ;  /* 0x3df00000ff0b7431 */ /* 0x000fe400000001ff */
[----:B------:R-:W-:Y:S01]  /*11f0*/  IMAD.MOV.U32 R10, RZ, RZ, 0x0 ;  /* 0x00000000ff0a7424 */ /* 0x000fe200078e00ff */
[----:B------:R-:W-:Y:S01]  /*1200*/  BSSY.RECONVERGENT B0, `(.L_x_83) ;  /* 0x0000045000007945 */ /* 0x000fe20003800200 */
[----:B------:R-:W-:Y:S02]  /*1210*/  IMAD.MOV.U32 R14, RZ, RZ, 0x2 ;  /* 0x00000002ff0e7424 */ /* 0x000fe400078e00ff */
[----:B------:R-:W-:Y:S02]  /*1220*/  IMAD.MOV.U32 R28, RZ, RZ, R30 ;  /* 0x000000ffff1c7224 */ /* 0x000fe400078e001e */
[----:B0-----:R-:W-:-:S04]  /*1230*/  DFMA R12, R12, R10, 2.3283064365386962891e-10 ;  /* 0x3df000000c0c742b */ /* 0x001fc8000000000a */
[----:B------:R-:W-:Y:S07]  /*1240*/  @!P0 BRA `(.L_x_84) ;  /* 0x0000000400008947 */ /* 0x000fee0003800000 */
        /* <DEDUP_REMOVED lines=8> */
.L_x_85:
        /* <DEDUP_REMOVED lines=13> */
.L_x_87:
[----:B------:R-:W-:Y:S05]  /*13a0*/  BSYNC.RECONVERGENT B1 ;  /* 0x0000000000017941 */ /* 0x000fea0003800200 */
.L_x_86:
        /* <DEDUP_REMOVED lines=42> */
.L_x_84:
[----:B------:R-:W-:Y:S05]  /*1650*/  BSYNC.RECONVERGENT B0 ;  /* 0x0000000000007941 */ /* 0x000fea0003800200 */
.L_x_83:
[----:B------:R-:W-:Y:S01]  /*1660*/  ISETP.NE.AND P0, PT, R14, 0x1, PT ;  /* 0x000000010e00780c */ /* 0x000fe20003f05270 */
[----:B------:R-:W-:Y:S01]  /*1670*/  BSSY.RECONVERGENT B0, `(.L_x_88) ;  /* 0x0000044000007945 */ /* 0x000fe20003800200 */
[----:B------:R-:W-:Y:S01]  /*1680*/  IMAD.MOV.U32 R16, RZ, RZ, 0x2 ;  /* 0x00000002ff107424 */ /* 0x000fe200078e00ff */
[----:B------:R-:W-:-:S10]  /*1690*/  MOV R9, R30 ;  /* 0x0000001e00097202 */ /* 0x000fd40000000f00 */
        /* <DEDUP_REMOVED lines=9> */
.L_x_90:
        /* <DEDUP_REMOVED lines=13> */
.L_x_92:
[----:B------:R-:W-:Y:S05]  /*1800*/  BSYNC.RECONVERGENT B1 ;  /* 0x0000000000017941 */ /* 0x000fea0003800200 */
.L_x_91:
        /* <DEDUP_REMOVED lines=42> */
.L_x_89:
[----:B------:R-:W-:Y:S05]  /*1ab0*/  BSYNC.RECONVERGENT B0 ;  /* 0x0000000000007941 */ /* 0x000fea0003800200 */
.L_x_88:
[----:B------:R-:W0:Y:S01]  /*1ac0*/  I2F.F64.U32 R14, R9 ;  /* 0x00000009000e7312 */ /* 0x000e220000201800 */
[----:B------:R-:W-:Y:S01]  /*1ad0*/  ISETP.NE.AND P0, PT, R16, 0x1, PT ;  /* 0x000000011000780c */ /* 0x000fe20003f05270 */
[----:B------:R-:W-:Y:S01]  /*1ae0*/  BSSY.RECONVERGENT B0, `(.L_x_93) ;  /* 0x0000045000007945 */ /* 0x000fe20003800200 */
[----:B------:R-:W-:Y:S01]  /*1af0*/  MOV R18, 0x2 ;  /* 0x0000000200127802 */ /* 0x000fe20000000f00 */
[----:B------:R-:W-:Y:S01]  /*1b00*/  IMAD.MOV.U32 R19, RZ, RZ, R30 ;  /* 0x000000ffff137224 */ /* 0x000fe200078e001e */
[----:B0-----:R-:W-:-:S09]  /*1b10*/  DFMA R14, R14, R10, 2.3283064365386962891e-10 ;  /* 0x3df000000e0e742b */ /* 0x001fd2000000000a */
        /* <DEDUP_REMOVED lines=9> */
.L_x_95:
        /* <DEDUP_REMOVED lines=13> */
.L_x_97:
[----:B------:R-:W-:Y:S05]  /*1c80*/  BSYNC.RECONVERGENT B1 ;  /* 0x0000000000017941 */ /* 0x000fea0003800200 */
.L_x_96:
[----:B------:R-:W-:Y:S01]  /*1c90*/  IMAD.WIDE.U32 R18, R0, -0x326172a9, RZ ;  /* 0xcd9e8d5700127825 */ /* 0x000fe200078e00ff */
[----:B------:R-:W-:-:S04]  /*1ca0*/  LOP3.LUT R20, R2, R17, RZ, 0x3c, !PT ;  /* 0x0000001102147212 */ /* 0x000fc800078e3cff */
        /* <DEDUP_REMOVED lines=37> */
[----:B------:R-:W-:Y:S02]  /*1f00*/  IMAD.MOV.U32 R19, RZ, RZ, R32 ;  /* 0x000000ffff137224 */ /* 0x000fe400078e0020 */
[----:B------:R-:W-:Y:S02]  /*1f10*/  IMAD.MOV.U32 R32, RZ, RZ, R18 ;  /* 0x000000ffff207224 */ /* 0x000fe400078e0012 */
[----:B------:R-:W-:-:S07]  /*1f20*/  HFMA2 R18, -RZ, RZ, 0, 0 ;  /* 0x00000000ff127431 */ /* 0x000fce00000001ff */
.L_x_94:
[----:B------:R-:W-:Y:S05]  /*1f30*/  BSYNC.RECONVERGENT B0 ;  /* 0x0000000000007941 */ /* 0x000fea0003800200 */
.L_x_93:
[----:B------:R-:W0:Y:S01]  /*1f40*/  I2F.F64.U32 R16, R19 ;  /* 0x0000001300107312 */ /* 0x000e220000201800 */
[----:B------:R-:W-:Y:S01]  /*1f50*/  ISETP.NE.AND P0, PT, R18, 0x1, PT ;  /* 0x000000011200780c */ /* 0x000fe20003f05270 */
[----:B------:R-:W-:Y:S01]  /*1f60*/  BSSY.RECONVERGENT B0, `(.L_x_98) ;  /* 0x0000045000007945 */ /* 0x000fe20003800200 */
[----:B------:R-:W-:Y:S02]  /*1f70*/  IMAD.MOV.U32 R9, RZ, RZ, 0x2 ;  /* 0x00000002ff097424 */ /* 0x000fe400078e00ff */
[----:B------:R-:W-:Y:S01]  /*1f80*/  IMAD.MOV.U32 R20, RZ, RZ, R30 ;  /* 0x000000ffff147224 */ /* 0x000fe200078e001e */
[----:B0-----:R-:W-:-:S08]  /*1f90*/  DFMA R16, R16, R10, 2.3283064365386962891e-10 ;  /* 0x3df000001010742b */ /* 0x001fd0000000000a */
        /* <DEDUP_REMOVED lines=9> */
.L_x_100:
        /* <DEDUP_REMOVED lines=13> */
.L_x_102:
[----:B------:R-:W-:Y:S05]  /*2100*/  BSYNC.RECONVERGENT B1 ;  /* 0x0000000000017941 */ /* 0x000fea0003800200 */
.L_x_101:
[----:B------:R-:W-:Y:S01]  /*2110*/  IMAD.WIDE.U32 R22, R0, -0x326172a9, RZ ;  /* 0xcd9e8d5700167825 */ /* 0x000fe200078e00ff */
[----:B------:R-:W-:-:S03]  /*2120*/  LOP3.LUT R18, R2, R21, RZ, 0x3c, !PT ;  /* 0x0000001502127212 */ /* 0x000fc600078e3cff */
[----:B------:R-:W-:Y:S01]  /*2130*/  IMAD.MOV.U32 R9, RZ, RZ, RZ ;  /* 0x000000ffff097224 */ /* 0x000fe200078e00ff */
        /* <DEDUP_REMOVED lines=37> */
[----:B------:R-:W-:Y:S01]  /*2390*/  IMAD.MOV.U32 R20, RZ, RZ, R32 ;  /* 0x000000ffff147224 */ /* 0x000fe200078e0020 */
[----:B------:R-:W-:-:S07]  /*23a0*/  MOV R32, R18 ;  /* 0x0000001200207202 */ /* 0x000fce0000000f00 */
.L_x_99:
[----:B------:R-:W-:Y:S05]  /*23b0*/  BSYNC.RECONVERGENT B0 ;  /* 0x0000000000007941 */ /* 0x000fea0003800200 */
.L_x_98:
[----:B------:R-:W0:Y:S01]  /*23c0*/  I2F.F64.U32 R18, R20 ;  /* 0x0000001400127312 */ /* 0x000e220000201800 */
[----:B------:R-:W-:Y:S01]  /*23d0*/  ISETP.NE.AND P0, PT, R9, 0x1, PT ;  /* 0x000000010900780c */ /* 0x000fe20003f05270 */
[----:B------:R-:W-:Y:S01]  /*23e0*/  BSSY.RECONVERGENT B0, `(.L_x_103) ;  /* 0x0000045000007945 */ /* 0x000fe20003800200 */
[----:B------:R-:W-:Y:S01]  /*23f0*/  IMAD.MOV.U32 R22, RZ, RZ, 0x2 ;  /* 0x00000002ff167424 */ /* 0x000fe200078e00ff */
[----:B------:R-:W-:Y:S01]  /*2400*/  MOV R23, R30 ;  /* 0x0000001e00177202 */ /* 0x000fe20000000f00 */
[----:B0-----:R-:W-:-:S09]  /*2410*/  DFMA R18, R18, R10, 2.3283064365386962891e-10 ;  /* 0x3df000001212742b */ /* 0x001fd2000000000a */
        /* <DEDUP_REMOVED lines=9> */
.L_x_105:
        /* <DEDUP_REMOVED lines=13> */
.L_x_107:
[----:B------:R-:W-:Y:S05]  /*2580*/  BSYNC.RECONVERGENT B1 ;  /* 0x0000000000017941 */ /* 0x000fea0003800200 */
.L_x_106:
        /* <DEDUP_REMOVED lines=33> */
[----:B------:R-:W-:Y:S02]  /*27a0*/  LOP3.LUT R30, R26, 0xdb3d7428, R23, 0x96, !PT ;  /* 0xdb3d74281a1e7812 */ /* 0x000fe400078e9617 */
[----:B------:R-:W-:Y:S02]  /*27b0*/  MOV R23, R32 ;  /* 0x0000002000177202 */ /* 0x000fe40000000f00 */
[----:B------:R-:W-:Y:S01]  /*27c0*/  LOP3.LUT R20, R20, 0xf1bbfe01, R25, 0x96, !PT ;  /* 0xf1bbfe0114147812 */ /* 0x000fe200078e9619 */
[----:B------:R-:W-:-:S04]  /*27d0*/  IMAD.WIDE.U32 R30, R30, -0x326172a9, RZ ;  /* 0xcd9e8d571e1e7825 */ /* 0x000fc800078e00ff */
[----:B------:R-:W-:Y:S01]  /*27e0*/  IMAD.WIDE.U32 R20, R20, -0x2daee0ad, RZ ;  /* 0xd2511f5314147825 */ /* 0x000fe200078e00ff */
[----:B------:R-:W-:-:S03]  /*27f0*/  LOP3.LUT R3, R24, 0x8ff377ba, R31, 0x96, !PT ;  /* 0x8ff377ba18037812 */ /* 0x000fc600078e961f */
[----:B------:R-:W-:Y:S01]  /*2800*/  IMAD.MOV.U32 R32, RZ, RZ, R20 ;  /* 0x000000ffff207224 */ /* 0x000fe200078e0014 */
[----:B------:R-:W-:Y:S01]  /*2810*/  LOP3.LUT R4, R22, 0x96a522ad, R21, 0x96, !PT ;  /* 0x96a522ad16047812 */ /* 0x000fe200078e9615 */
[----:B------:R-:W-:-:S07]  /*2820*/  IMAD.MOV.U32 R22, RZ, RZ, RZ ;  /* 0x000000ffff167224 */ /* 0x000fce00078e00ff */
.L_x_104:
[----:B------:R-:W-:Y:S05]  /*2830*/  BSYNC.RECONVERGENT B0 ;  /* 0x0000000000007941 */ /* 0x000fea0003800200 */
.L_x_103:
        /* <DEDUP_REMOVED lines=15> */
.L_x_110:
        /* <DEDUP_REMOVED lines=13> */
.L_x_112:
[----:B------:R-:W-:Y:S05]  /*2a00*/  BSYNC.RECONVERGENT B1 ;  /* 0x0000000000017941 */ /* 0x000fea0003800200 */
.L_x_111:
        /* <DEDUP_REMOVED lines=36> */
[----:B------:R-:W-:-:S04]  /*2c50*/  IMAD.WIDE.U32 R30, R30, -0x326172a9, RZ ;  /* 0xcd9e8d571e1e7825 */ /* 0x000fc800078e00ff */
[----:B------:R-:W-:Y:S01]  /*2c60*/  IMAD.WIDE.U32 R22, R22, -0x2daee0ad, RZ ;  /* 0xd2511f5316167825 */ /* 0x000fe200078e00ff */
[----:B------:R-:W-:-:S03]  /*2c70*/  LOP3.LUT R3, R26, 0x8ff377ba, R31, 0x96, !PT ;  /* 0x8ff377ba1a037812 */ /* 0x000fc600078e961f */
[----:B------:R-:W-:Y:S01]  /*2c80*/  IMAD.MOV.U32 R32, RZ, RZ, R22 ;  /* 0x000000ffff207224 */ /* 0x000fe200078e0016 */
[----:B------:R-:W-:Y:S01]  /*2c90*/  LOP3.LUT R4, R24, 0x96a522ad, R23, 0x96, !PT ;  /* 0x96a522ad18047812 */ /* 0x000fe200078e9617 */
[----:B------:R-:W-:-:S07]  /*2ca0*/  HFMA2 R24, -RZ, RZ, 0, 0 ;  /* 0x00000000ff187431 */ /* 0x000fce00000001ff */
.L_x_109:
[----:B------:R-:W-:Y:S05]  /*2cb0*/  BSYNC.RECONVERGENT B0 ;  /* 0x0000000000007941 */ /* 0x000fea0003800200 */
.L_x_108:
        /* <DEDUP_REMOVED lines=15> */
.L_x_115:
        /* <DEDUP_REMOVED lines=13> */
.L_x_117:
[----:B------:R-:W-:Y:S05]  /*2e80*/  BSYNC.RECONVERGENT B1 ;  /* 0x0000000000017941 */ /* 0x000fea0003800200 */
.L_x_116:
        /* <DEDUP_REMOVED lines=40> */
[----:B------:R-:W-:Y:S02]  /*3110*/  LOP3.LUT R4, R26, 0x96a522ad, R25, 0x96, !PT ;  /* 0x96a522ad1a047812 */ /* 0x000fe400078e9619 */
[----:B------:R-:W-:-:S07]  /*3120*/  MOV R32, R24 ;  /* 0x0000001800207202 */ /* 0x000fce0000000f00 */
.L_x_114:
[----:B------:R-:W-:Y:S05]  /*3130*/  BSYNC.RECONVERGENT B0 ;  /* 0x0000000000007941 */ /* 0x000fea0003800200 */
.L_x_113:
[----:B------:R-:W0:Y:S01]  /*3140*/  I2F.F64.U32 R26, R36 ;  /* 0x00000024001a7312 */ /* 0x000e220000201800 */
[----:B------:R-:W-:Y:S07]  /*3150*/  BSSY.RECONVERGENT B0, `(.L_x_118) ;  /* 0x0000020000007945 */ /* 0x000fee0003800200 */
[----:B------:R-:W1:Y:S01]  /*3160*/  I2F.F64.U32 R24, R33 ;  /* 0x0000002100187312 */ /* 0x000e620000201800 */
[----:B0-----:R-:W-:-:S07]  /*3170*/  DFMA R26, R26, R10, 2.3283064365386962891e-10 ;  /* 0x3df000001a1a742b */ /* 0x001fce000000000a */
[----:B------:R-:W0:Y:S01]  /*3180*/  I2F.F64.U32 R28, R28 ;  /* 0x0000001c001c7312 */ /* 0x000e220000201800 */
[----:B-1----:R-:W-:Y:S02]  /*3190*/  DFMA R24, R24, R10, 2.3283064365386962891e-10 ;  /* 0x3df000001818742b */ /* 0x002fe4000000000a */
[----:B------:R-:W-:-:S08]  /*31a0*/  DMUL R26, R26, R26 ;  /* 0x0000001a1a1a7228 */ /* 0x000fd00000000000 */
[----:B------:R-:W-:Y:S02]  /*31b0*/  DFMA R26, R24, R24, R26 ;  /* 0x00000018181a722b */ /* 0x000fe4000000001a */
[----:B0-----:R-:W-:-:S06]  /*31c0*/  DFMA R24, R28, R10, 2.3283064365386962891e-10 ;  /* 0x3df000001c18742b */ /* 0x001fcc000000000a */
[----:B------:R-:W-:Y:S01]  /*31d0*/  DFMA R26, R12, R12, R26 ;  /* 0x0000000c0c1a722b */ /* 0x000fe2000000001a */
[----:B------:R-:W0:Y:S07]  /*31e0*/  I2F.F64.U32 R12, R31 ;  /* 0x0000001f000c7312 */ /* 0x000e2e0000201800 */
[----:B------:R-:W-:-:S08]  /*31f0*/  DFMA R26, R24, R24, R26 ;  /* 0x00000018181a722b */ /* 0x000fd0000000001a */
[----:B------:R-:W-:Y:S02]  /*3200*/  DFMA R26, R14, R14, R26 ;  /* 0x0000000e0e1a722b */ /* 0x000fe4000000001a */
[----:B0-----:R-:W-:-:S06]  /*3210*/  DFMA R12, R12, R10, 2.3283064365386962891e-10 ;  /* 0x3df000000c0c742b */ /* 0x001fcc000000000a */
[----:B------:R-:W-:-:S08]  /*3220*/  DFMA R26, R16, R16, R26 ;  /* 0x00000010101a722b */ /* 0x000fd0000000001a */
[----:B------:R-:W-:-:S08]  /*3230*/  DFMA R26, R18, R18, R26 ;  /* 0x00000012121a722b */ /* 0x000fd0000000001a */
[----:B------:R-:W-:-:S08]  /*3240*/  DFMA R26, R20, R20, R26 ;  /* 0x00000014141a722b */ /* 0x000fd0000000001a */
[----:B------:R-:W-:-:S08]  /*3250*/  DFMA R26, R22, R22, R26 ;  /* 0x00000016161a722b */ /* 0x000fd0000000001a */
[----:B------:R-:W-:-:S08]  /*3260*/  DFMA R10, R12, R12, R26 ;  /* 0x0000000c0c0a722b */ /* 0x000fd0000000001a */
[----:B------:R-:W-:-:S06]  /*3270*/  DADD R10, R10, 1 ;  /* 0x3ff000000a0a7429 */ /* 0x000fcc0000000000 */
[----:B------:R-:W0:Y:S04]  /*3280*/  MUFU.RCP64H R13, R11 ;  /* 0x0000000b000d7308 */ /* 0x000e280000001800 */
[----:B------:R-:W-:-:S04]  /*3290*/  IADD3 R12, PT, PT, R11, 0x300402, RZ ;  /* 0x003004020b0c7810 */ /* 0x000fc80007ffe0ff */
[----:B------:R-:W-:Y:S02]  /*32a0*/  FSETP.GEU.AND P0, PT, |R12|, 5.8789094863358348022e-39, PT ;  /* 0x004004020c00780b */ /* 0x000fe40003f0e200 */
        /* <DEDUP_REMOVED lines=9> */
[----:B------:R-:W-:Y:S05]  /*3340*/  CALL.REL.NOINC `($__internal_2_$__cuda_sm20_dblrcp_rn_slowpath_v3) ;  /* 0x00000000003c7944 */ /* 0x000fea0003c00000 */
.L_x_119:
[----:B------:R-:W-:Y:S05]  /*3350*/  BSYNC.RECONVERGENT B0 ;  /* 0x0000000000007941 */ /* 0x000fea0003800200 */
.L_x_118:
[----:B------:R-:W0:Y:S01]  /*3360*/  LDCU UR4, c[0x0][0x370] ;  /* 0x00006e00ff0477ac */ /* 0x000e220008000800 */
[----:B------:R-:W0:Y:S01]  /*3370*/  LDC R18, c[0x0][0x360] ;  /* 0x0000d800ff127b82 */ /* 0x000e220000000800 */
[----:B------:R-:W-:-:S07]  /*3380*/  DMUL R12, R14, R14 ;  /* 0x0000000e0e0c7228 */ /* 0x000fce0000000000 */
[----:B------:R-:W1:Y:S08]  /*3390*/  LDC.64 R10, c[0x0][0x390] ;  /* 0x0000e400ff0a7b82 */ /* 0x000e700000000a00 */
[----:B------:R-:W2:Y:S01]  /*33a0*/  LDC.64 R16, c[0x0][0x398] ;  /* 0x0000e600ff107b82 */ /* 0x000ea20000000a00 */
[----:B0-----:R-:W-:-:S05]  /*33b0*/  IMAD R18, R18, UR4, RZ ;  /* 0x0000000412127c24 */ /* 0x001fca000f8e02ff */
[C---:B------:R-:W-:Y:S01]  /*33c0*/  IADD3 R5, P0, PT, R18.reuse, R5, RZ ;  /* 0x0000000512057210 */ /* 0x040fe20007f1e0ff */
[----:B-1----:R0:W-:Y:S03]  /*33d0*/  REDG.E.ADD.F64.RN.STRONG.GPU desc[UR6][R10.64], R14 ;  /* 0x0000000e0a0079a6 */ /* 0x0021e6000c12ff06 */
[----:B------:R-:W-:Y:S02]  /*33e0*/  LEA.HI.X.SX32 R6, R18, R6, 0x1, P0 ;  /* 0x0000000612067211 */ /* 0x000fe400000f0eff */
[----:B------:R-:W-:-:S04]  /*33f0*/  ISETP.GE.U32.AND P0, PT, R5, UR8, PT ;  /* 0x0000000805007c0c */ /* 0x000fc8000bf06070 */
[----:B------:R-:W-:Y:S01]  /*3400*/  ISETP.GE.U32.AND.EX P0, PT, R6, UR9, PT, P0 ;  /* 0x0000000906007c0c */ /* 0x000fe2000bf06100 */
[----:B--2---:R0:W-:-:S12]  /*3410*/  REDG.E.ADD.F64.RN.STRONG.GPU desc[UR6][R16.64], R12 ;  /* 0x0000000c100079a6 */ /* 0x0041d8000c12ff06 */
[----:B------:R-:W-:Y:S05]  /*3420*/  @!P0 BRA `(.L_x_120) ;  /* 0xffffffd000188947 */ /* 0x000fea000383ffff */
[----:B------:R-:W-:Y:S05]  /*3430*/  EXIT ;  /* 0x000000000000794d */ /* 0x000fea0003800000 */
        .weak           $__internal_2_$__cuda_sm20_dblrcp_rn_slowpath_v3
        .type           $__internal_2_$__cuda_sm20_dblrcp_rn_slowpath_v3,@function
        .size           $__internal_2_$__cuda_sm20_dblrcp_rn_slowpath_v3,(.L_x_128 - $__internal_2_$__cuda_sm20_dblrcp_rn_slowpath_v3)
$__internal_2_$__cuda_sm20_dblrcp_rn_slowpath_v3:
[----:B------:R-:W-:Y:S01]  /*3440*/  DSETP.GTU.AND P0, PT, |R10|, +INF , PT ;  /* 0x7ff000000a00742a */ /* 0x000fe20003f0c200 */
[----:B------:R-:W-:-:S13]  /*3450*/  BSSY.RECONVERGENT B1, `(.L_x_121) ;  /* 0x0000023000017945 */ /* 0x000fda0003800200 */
[----:B------:R-:W-:Y:S05]  /*3460*/  @P0 BRA `(.L_x_122) ;  /* 0x00000000007c0947 */ /* 0x000fea0003800000 */
[----:B------:R-:W-:-:S04]  /*3470*/  LOP3.LUT R13, R11, 0x7fffffff, RZ, 0xc0, !PT ;  /* 0x7fffffff0b0d7812 */ /* 0x000fc800078ec0ff */
[----:B------:R-:W-:-:S04]  /*3480*/  IADD3 R14, PT, PT, R13, -0x1, RZ ;  /* 0xffffffff0d0e7810 */ /* 0x000fc80007ffe0ff */
[----:B------:R-:W-:-:S13]  /*3490*/  ISETP.GE.U32.AND P0, PT, R14, 0x7fefffff, PT ;  /* 0x7fefffff0e00780c */ /* 0x000fda0003f06070 */
[----:B------:R-:W-:Y:S01]  /*34a0*/  @P0 LOP3.LUT R15, R11, 0x7ff00000, RZ, 0x3c, !PT ;  /* 0x7ff000000b0f0812 */ /* 0x000fe200078e3cff */
[----:B------:R-:W-:Y:S01]  /*34b0*/  @P0 IMAD.MOV.U32 R14, RZ, RZ, RZ ;  /* 0x000000ffff0e0224 */ /* 0x000fe200078e00ff */
[----:B------:R-:W-:Y:S06]  /*34c0*/  @P0 BRA `(.L_x_123) ;  /* 0x00000000006c0947 */ /* 0x000fec0003800000 */
[----:B------:R-:W-:-:S13]  /*34d0*/  ISETP.GE.U32.AND P0, PT, R13, 0x1000001, PT ;  /* 0x010000010d00780c */ /* 0x000fda0003f06070 */
[----:B------:R-:W-:Y:S05]  /*34e0*/  @!P0 BRA `(.L_x_124) ;  /* 0x0000000000348947 */ /* 0x000fea0003800000 */
[----:B------:R-:W-:Y:S01]  /*34f0*/  IADD3 R15, PT, PT, R11, -0x3fe00000, RZ ;  /* 0xc02000000b0f7810 */ /* 0x000fe20007ffe0ff */
[----:B------:R-:W-:-:S03]  /*3500*/  IMAD.MOV.U32 R14, RZ, RZ, R10 ;  /* 0x000000ffff0e7224 */ /* 0x000fc600078e000a */
[----:B------:R-:W0:Y:S03]  /*3510*/  MUFU.RCP64H R17, R15 ;  /* 0x0000000f00117308 */ /* 0x000e260000001800 */
        /* <DEDUP_REMOVED lines=10> */
.L_x_124:
[----:B------:R-:W-:Y:S01]  /*35c0*/  DMUL R10, R10, 8.11296384146066816958e+31 ;  /* 0x469000000a0a7828 */ /* 0x000fe20000000000 */
[----:B------:R-:W-:-:S05]  /*35d0*/  MOV R14, R16 ;  /* 0x00000010000e7202 */ /* 0x000fca0000000f00 */
        /* <DEDUP_REMOVED lines=8> */
.L_x_122:
[----:B------:R-:W-:Y:S01]  /*3660*/  LOP3.LUT R15, R11, 0x80000, RZ, 0xfc, !PT ;  /* 0x000800000b0f7812 */ /* 0x000fe200078efcff */
[----:B------:R-:W-:-:S07]  /*3670*/  IMAD.MOV.U32 R14, RZ, RZ, R10 ;  /* 0x000000ffff0e7224 */ /* 0x000fce00078e000a */
.L_x_123:
[----:B------:R-:W-:Y:S05]  /*3680*/  BSYNC.RECONVERGENT B1 ;  /* 0x0000000000017941 */ /* 0x000fea0003800200 */
.L_x_121:
[----:B------:R-:W-:-:S04]  /*3690*/  MOV R13, 0x0 ;  /* 0x00000000000d7802 */ /* 0x000fc80000000f00 */
[----:B------:R-:W-:Y:S05]  /*36a0*/  RET.REL.NODEC R12 `(_Z22kernel_simple_samplingyyPdS_) ;  /* 0xffffffc80c547950 */ /* 0x000fea0003c3ffff */
.L_x_125:
        /* <DEDUP_REMOVED lines=13> */
.L_x_128:


//--------------------- .nv.global.init           --------------------------
	.section	.nv.global.init,"aw",@progbits
	.align	4
.nv.global.init:
	.type		mrg32k3aM1SubSeq,@object
	.size		mrg32k3aM1SubSeq,(mrg32k3aM2SubSeq - mrg32k3aM1SubSeq)
mrg32k3aM1SubSeq:
        /*0000*/ 	.byte	0x0b, 0xcc, 0xee, 0x04, 0x73, 0x29, 0x8b, 0x6f, 0xf6, 0x53, 0x03, 0xf6, 0x23, 0xf6, 0xea, 0xda
        /* <DEDUP_REMOVED lines=125> */
	.type		mrg32k3aM2SubSeq,@object
	.size		mrg32k3aM2SubSeq,(mrg32k3aM1 - mrg32k3aM2SubSeq)
mrg32k3aM2SubSeq:
        /* <DEDUP_REMOVED lines=126> */
	.type		mrg32k3aM1,@object
	.size		mrg32k3aM1,(mrg32k3aM1Seq - mrg32k3aM1)
mrg32k3aM1:
        /* <DEDUP_REMOVED lines=144> */
	.type		mrg32k3aM1Seq,@object
	.size		mrg32k3aM1Seq,(mrg32k3aM2 - mrg32k3aM1Seq)
mrg32k3aM1Seq:
        /* <DEDUP_REMOVED lines=144> */
	.type		mrg32k3aM2,@object
	.size		mrg32k3aM2,(mrg32k3aM2Seq - mrg32k3aM2)
mrg32k3aM2:
        /* <DEDUP_REMOVED lines=144> */
	.type		mrg32k3aM2Seq,@object
	.size		mrg32k3aM2Seq,(precalc_xorwow_matrix - mrg32k3aM2Seq)
mrg32k3aM2Seq:
        /* <DEDUP_REMOVED lines=144> */
	.type		precalc_xorwow_matrix,@object
	.size		precalc_xorwow_matrix,(precalc_xorwow_offset_matrix - precalc_xorwow_matrix)
precalc_xorwow_matrix:
        /* <DEDUP_REMOVED lines=6400> */
	.type		precalc_xorwow_offset_matrix,@object
	.size		precalc_xorwow_offset_matrix,(.L_1 - precalc_xorwow_offset_matrix)
precalc_xorwow_offset_matrix:
        /* <DEDUP_REMOVED lines=6400> */
.L_1:


//--------------------- .nv.shared.reserved.0     --------------------------
	.section	.nv.shared.reserved.0,"aw",@nobits
	.weak		__nv_reservedSMEM_offset_0_alias
	.size		__nv_reservedSMEM_offset_0_alias, 0, 64
	.other		__nv_reservedSMEM_offset_0_alias,@"STO_CUDA_RESERVED_SHARED STV_DEFAULT"
__nv_reservedSMEM_offset_0_alias:
	.zero		0
	.zero		64


//--------------------- .nv.constant0._Z26kernel_metropolis_samplingyyPdS_ --------------------------
	.section	.nv.constant0._Z26kernel_metropolis_samplingyyPdS_,"a",@progbits
	.sectionflags	@""
	.align	4
.nv.constant0._Z26kernel_metropolis_samplingyyPdS_:
	.zero		928


//--------------------- .nv.constant0._Z22kernel_simple_samplingyyPdS_ --------------------------
	.section	.nv.constant0._Z22kernel_simple_samplingyyPdS_,"a",@progbits
	.sectionflags	@""
	.align	4
.nv.constant0._Z22kernel_simple_samplingyyPdS_:
	.zero		928


//--------------------- SYMBOLS --------------------------

	.type		.nv.reservedSmem.offset0,@object
	.size		.nv.reservedSmem.offset0,0x4
